// auto-generated by cutlass_sweep.fmha — config: {"arch": "sm_90", "dtype": "fp16", "head_dim": 32, "mask": "causal", "schedule": "tma", "tile_kv": 128, "tile_q": 64}
#include "cutlass/cutlass.h"
#include "cute/tensor.hpp"
#include "cutlass/device_kernel.h"
#include "cutlass/kernel_hardware_info.h"
#include "88_hopper_fmha/collective/fmha_fusion.hpp"
#include "88_hopper_fmha/kernel/fmha_kernel_builder.hpp"

using namespace cute;
using Element = cutlass::half_t;
using TileShape = Shape<_64, _128, _32>;
using StrideQ = cute::tuple<int, _1, cute::tuple<int, int>>;
using StrideK = cute::tuple<int, _1, cute::tuple<int, int>>;
using StrideV = cute::tuple<int, cute::_1, cute::tuple<int, int>>;

using Kernel = typename cutlass::fmha::kernel::FmhaBuilder<
    Element, float, float,
    TileShape, StrideQ, StrideK, StrideV,
    cutlass::fmha::collective::CausalFusion,
    cutlass::gemm::KernelTma
  >::Kernel;

auto* _anchor = &cutlass::device_kernel<Kernel>;


// ===== COMPILED SASS (sm_90a) =====

	.target	sm_90a

	.elftype	@"ET_EXEC"


//--------------------- .note.nv.tkinfo           --------------------------
	.section	.note.nv.tkinfo,"",@"SHT_NOTE"
	.sectionflags	@"SHF_NOTE_NV_TKINFO"
	.tkinfo
        /*0018*/ 	.word	0x00000002
        /*0030*/ 	.string	""
        /*0030*/ 	.string	"ptxas"
        /*0030*/ 	.string	"Cuda compilation tools, release 13.0, V13.0.88"
        /*0030*/ 	.string	"Build cuda_13.0.r13.0/compiler.36424714_0"
        /*0030*/ 	.string	"-arch sm_90a -m 64 "



//--------------------- .note.nv.cuinfo           --------------------------
	.section	.note.nv.cuinfo,"",@"SHT_NOTE"
	.sectionflags	@"SHF_NOTE_NV_CUINFO"
        /*0018*/ 	.short	0x0002
        /*001a*/ 	.short	0x005a
        /*001c*/ 	.short	0x0082
	.zero		2


//--------------------- .nv.info                  --------------------------
	.section	.nv.info,"",@"SHT_CUDA_INFO"
	.align	4


	//----- nvinfo : EIATTR_REGCOUNT
	.align		4
        /*0000*/ 	.byte	0x04, 0x2f
        /*0002*/ 	.short	(.L_15 - .L_14)
	.align		4
.L_14:
        /*0004*/ 	.word	index@(_ZN7cutlass13device_kernelINS_4fmha6kernel13FmhaKernelTmaINS1_10collective15FmhaMainloopTmaINS_6half_tEfN4cute5tupleIJNS7_1CILi64EEENS9_ILi128EEENS9_ILi32EEEEEENS4_12CausalFusionEJEEENS4_15FmhaFwdEpilogueIS6_fNS8_IJSA_SC_SB_EEEEEJEEEEEvNT_6ParamsE)
        /*0008*/ 	.word	0x00000088


	//----- nvinfo : EIATTR_FRAME_SIZE
	.align		4
.L_15:
        /*000c*/ 	.byte	0x04, 0x11
        /*000e*/ 	.short	(.L_17 - .L_16)
	.align		4
.L_16:
        /*0010*/ 	.word	index@($__internal_0_$__cuda_sm20_rcp_rn_f32_slowpath)
        /*0014*/ 	.word	0x00000000


	//----- nvinfo : EIATTR_FRAME_SIZE
	.align		4
.L_17:
        /*0018*/ 	.byte	0x04, 0x11
        /*001a*/ 	.short	(.L_19 - .L_18)
	.align		4
.L_18:
        /*001c*/ 	.word	index@(_ZN7cutlass13device_kernelINS_4fmha6kernel13FmhaKernelTmaINS1_10collective15FmhaMainloopTmaINS_6half_tEfN4cute5tupleIJNS7_1CILi64EEENS9_ILi128EEENS9_ILi32EEEEEENS4_12CausalFusionEJEEENS4_15FmhaFwdEpilogueIS6_fNS8_IJSA_SC_SB_EEEEEJEEEEEvNT_6ParamsE)
        /*0020*/ 	.word	0x00000000


	//----- nvinfo : EIATTR_MIN_STACK_SIZE
	.align		4
.L_19:
        /*0024*/ 	.byte	0x04, 0x12
        /*0026*/ 	.short	(.L_21 - .L_20)
	.align		4
.L_20:
        /*0028*/ 	.word	index@(_ZN7cutlass13device_kernelINS_4fmha6kernel13FmhaKernelTmaINS1_10collective15FmhaMainloopTmaINS_6half_tEfN4cute5tupleIJNS7_1CILi64EEENS9_ILi128EEENS9_ILi32EEEEEENS4_12CausalFusionEJEEENS4_15FmhaFwdEpilogueIS6_fNS8_IJSA_SC_SB_EEEEEJEEEEEvNT_6ParamsE)
        /*002c*/ 	.word	0x00000000
.L_21:


//--------------------- .nv.compat                --------------------------
	.section	.nv.compat,"",@"SHT_CUDA_COMPAT_INFO"
	.align	4
        /*0000*/ 	.byte	0x02, 0x09, 0x01, 0x00, 0x02, 0x02, 0x04, 0x00, 0x02, 0x05, 0x05, 0x00, 0x03, 0x07, 0x01, 0x01
        /*0010*/ 	.byte	0x02, 0x03, 0x01, 0x00, 0x02, 0x06, 0x01, 0x00, 0x04, 0x0b, 0x08, 0x00, 0x00, 0x00, 0x00, 0x00
        /*0020*/ 	.byte	0x00, 0x00, 0x00, 0x00


//--------------------- .nv.info._ZN7cutlass13device_kernelINS_4fmha6kernel13FmhaKernelTmaINS1_10collective15FmhaMainloopTmaINS_6half_tEfN4cute5tupleIJNS7_1CILi64EEENS9_ILi128EEENS9_ILi32EEEEEENS4_12CausalFusionEJEEENS4_15FmhaFwdEpilogueIS6_fNS8_IJSA_SC_SB_EEEEEJEEEEEvNT_6ParamsE --------------------------
	.section	.nv.info._ZN7cutlass13device_kernelINS_4fmha6kernel13FmhaKernelTmaINS1_10collective15FmhaMainloopTmaINS_6half_tEfN4cute5tupleIJNS7_1CILi64EEENS9_ILi128EEENS9_ILi32EEEEEENS4_12CausalFusionEJEEENS4_15FmhaFwdEpilogueIS6_fNS8_IJSA_SC_SB_EEEEEJEEEEEvNT_6ParamsE,"",@"SHT_CUDA_INFO"
	.sectionflags	@""
	.align	4


	//----- nvinfo : EIATTR_CUDA_API_VERSION
	.align		4
        /*0000*/ 	.byte	0x04, 0x37
        /*0002*/ 	.short	(.L_23 - .L_22)
.L_22:
        /*0004*/ 	.word	0x00000082


	//----- nvinfo : EIATTR_KPARAM_INFO
	.align		4
.L_23:
        /*0008*/ 	.byte	0x04, 0x17
        /*000a*/ 	.short	(.L_25 - .L_24)
.L_24:
        /*000c*/ 	.word	0x00000000
        /*0010*/ 	.short	0x0000
        /*0012*/ 	.short	0x0070
        /*0014*/ 	.byte	0x00, 0xf0, 0x01, 0x20


	//----- nvinfo : EIATTR_SPARSE_MMA_MASK
	.align		4
.L_25:
        /*0018*/ 	.byte	0x03, 0x50
        /*001a*/ 	.short	0x0000


	//----- nvinfo : EIATTR_MAXREG_COUNT
	.align		4
        /*001c*/ 	.byte	0x03, 0x1b
        /*001e*/ 	.short	0x00ff


	//----- nvinfo : EIATTR_NUM_BARRIERS
	.align		4
        /*0020*/ 	.byte	0x02, 0x4c
        /*0022*/ 	.byte	0x02
	.zero		1


	//----- nvinfo : EIATTR_EXTERNS
	.align		4
        /*0024*/ 	.byte	0x04, 0x0f
        /*0026*/ 	.short	(.L_27 - .L_26)


	//   ....[0]....
	.align		4
.L_26:
        /*0028*/ 	.word	index@(__assertfail)


	//----- nvinfo : EIATTR_MERCURY_ISA_VERSION
	.align		4
.L_27:
        /*002c*/ 	.byte	0x03, 0x5f
        /*002e*/ 	.short	0x0101


	//----- nvinfo : EIATTR_COOP_GROUP_MASK_REGIDS
	.align		4
        /*0030*/ 	.byte	0x04, 0x29
        /*0032*/ 	.short	(.L_29 - .L_28)


	//   ....[0]....
.L_28:
        /*0034*/ 	.word	0xffffffff


	//   ....[1]....
        /*0038*/ 	.word	0xffffffff


	//   ....[2]....
        /*003c*/ 	.word	0xffffffff


	//   ....[3]....
        /*0040*/ 	.word	0xffffffff


	//   ....[4]....
        /*0044*/ 	.word	0xffffffff


	//   ....[5]....
        /*0048*/ 	.word	0xffffffff


	//   ....[6]....
        /*004c*/ 	.word	0xffffffff


	//   ....[7]....
        /*0050*/ 	.word	0xffffffff


	//   ....[8]....
        /*0054*/ 	.word	0xffffffff


	//   ....[9]....
        /*0058*/ 	.word	0xffffffff


	//   ....[10]....
        /*005c*/ 	.word	0xffffffff


	//   ....[11]....
        /*0060*/ 	.word	0xffffffff


	//   ....[12]....
        /*0064*/ 	.word	0xffffffff


	//   ....[13]....
        /*0068*/ 	.word	0xffffffff


	//   ....[14]....
        /*006c*/ 	.word	0xffffffff


	//   ....[15]....
        /*0070*/ 	.word	0xffffffff


	//   ....[16]....
        /*0074*/ 	.word	0xffffffff


	//   ....[17]....
        /*0078*/ 	.word	0xffffffff


	//   ....[18]....
        /*007c*/ 	.word	0xffffffff


	//   ....[19]....
        /*0080*/ 	.word	0xffffffff


	//   ....[20]....
        /*0084*/ 	.word	0xffffffff


	//----- nvinfo : EIATTR_COOP_GROUP_INSTR_OFFSETS
	.align		4
.L_29:
        /*0088*/ 	.byte	0x04, 0x28
        /*008a*/ 	.short	(.L_31 - .L_30)


	//   ....[0]....
.L_30:
        /*008c*/ 	.word	0x00000050


	//   ....[1]....
        /*0090*/ 	.word	0x00000140


	//   ....[2]....
        /*0094*/ 	.word	0x00000270


	//   ....[3]....
        /*0098*/ 	.word	0x00000410


	//   ....[4]....
        /*009c*/ 	.word	0x00000560


	//   ....[5]....
        /*00a0*/ 	.word	0x00001f60


	//   ....[6]....
        /*00a4*/ 	.word	0x00002040


	//   ....[7]....
        /*00a8*/ 	.word	0x00002910


	//   ....[8]....
        /*00ac*/ 	.word	0x00002a50


	//   ....[9]....
        /*00b0*/ 	.word	0x000048c0


	//   ....[10]....
        /*00b4*/ 	.word	0x000048d0


	//   ....[11]....
        /*00b8*/ 	.word	0x00004900


	//   ....[12]....
        /*00bc*/ 	.word	0x00004910


	//   ....[13]....
        /*00c0*/ 	.word	0x00007f20


	//   ....[14]....
        /*00c4*/ 	.word	0x00007f30


	//   ....[15]....
        /*00c8*/ 	.word	0x00007f60


	//   ....[16]....
        /*00cc*/ 	.word	0x00007f70


	//   ....[17]....
        /*00d0*/ 	.word	0x0000a430


	//   ....[18]....
        /*00d4*/ 	.word	0x0000a470


	//   ....[19]....
        /*00d8*/ 	.word	0x0000a4b0


	//   ....[20]....
        /*00dc*/ 	.word	0x0000a4d0


	//----- nvinfo : EIATTR_SYSCALL_OFFSETS
	.align		4
.L_31:
        /*00e0*/ 	.byte	0x04, 0x46
        /*00e2*/ 	.short	(.L_33 - .L_32)


	//   ....[0]....
.L_32:
        /*00e4*/ 	.word	0x0000ad10


	//   ....[1]....
        /*00e8*/ 	.word	0x0000ae30


	//----- nvinfo : EIATTR_MBARRIER_INSTR_OFFSETS
	.align		4
.L_33:
        /*00ec*/ 	.byte	0x04, 0x39
        /*00ee*/ 	.short	(.L_35 - .L_34)


	//   ....[0]....
.L_34:
        /*00f0*/ 	.word	0x00000240
        /*00f4*/ 	.word	0x000000ff
        /*00f8*/ 	.word	0x00009040
        /*00fc*/ 	.short	0x0100
        /*00fe*/ 	.byte	0x08
	.zero		1


	//   ....[1]....
        /*0100*/ 	.word	0x00000250
        /*0104*/ 	.word	0x000000ff
        /*0108*/ 	.word	0x00009048
        /*010c*/ 	.short	0x0100
        /*010e*/ 	.byte	0x08
	.zero		1


	//   ....[2]....
        /*0110*/ 	.word	0x00000380
        /*0114*/ 	.word	0x000000ff
        /*0118*/ 	.word	0x00009000
        /*011c*/ 	.short	0x0100
        /*011e*/ 	.byte	0x08
	.zero		1


	//   ....[3]....
        /*0120*/ 	.word	0x00000390
        /*0124*/ 	.word	0x000000ff
        /*0128*/ 	.word	0x00009020
        /*012c*/ 	.short	0x0100
        /*012e*/ 	.byte	0x08
	.zero		1


	//   ....[4]....
        /*0130*/ 	.word	0x000003a0
        /*0134*/ 	.word	0x000000ff
        /*0138*/ 	.word	0x00009008
        /*013c*/ 	.short	0x0100
        /*013e*/ 	.byte	0x08
	.zero		1


	//   ....[5]....
        /*0140*/ 	.word	0x000003b0
        /*0144*/ 	.word	0x000000ff
        /*0148*/ 	.word	0x00009028
        /*014c*/ 	.short	0x0100
        /*014e*/ 	.byte	0x08
	.zero		1


	//   ....[6]....
        /*0150*/ 	.word	0x000003c0
        /*0154*/ 	.word	0x000000ff
        /*0158*/ 	.word	0x00009010
        /*015c*/ 	.short	0x0100
        /*015e*/ 	.byte	0x08
	.zero		1


	//   ....[7]....
        /*0160*/ 	.word	0x000003d0
        /*0164*/ 	.word	0x000000ff
        /*0168*/ 	.word	0x00009030
        /*016c*/ 	.short	0x0100
        /*016e*/ 	.byte	0x08
	.zero		1


	//   ....[8]....
        /*0170*/ 	.word	0x000003e0
        /*0174*/ 	.word	0x000000ff
        /*0178*/ 	.word	0x00009018
        /*017c*/ 	.short	0x0100
        /*017e*/ 	.byte	0x08
	.zero		1


	//   ....[9]....
        /*0180*/ 	.word	0x000003f0
        /*0184*/ 	.word	0x000000ff
        /*0188*/ 	.word	0x00009038
        /*018c*/ 	.short	0x0100
        /*018e*/ 	.byte	0x08
	.zero		1


	//   ....[10]....
        /*0190*/ 	.word	0x00000520
        /*0194*/ 	.word	0x000000ff
        /*0198*/ 	.word	0x00009050
        /*019c*/ 	.short	0x0100
        /*019e*/ 	.byte	0x08
	.zero		1


	//   ....[11]....
        /*01a0*/ 	.word	0x00000530
        /*01a4*/ 	.word	0x000000ff
        /*01a8*/ 	.word	0x00009058
        /*01ac*/ 	.short	0x0100
        /*01ae*/ 	.byte	0x08
	.zero		1


	//   ....[12]....
        /*01b0*/ 	.word	0x00000740
        /*01b4*/ 	.word	0x00000004
        /*01b8*/ 	.word	0x00009048
        /*01bc*/ 	.short	0x010a
        /*01be*/ 	.byte	0x3f
	.zero		1


	//   ....[13]....
        /*01c0*/ 	.word	0x000009d0
        /*01c4*/ 	.word	0x00000004
        /*01c8*/ 	.word	0x00009020
        /*01cc*/ 	.short	0x010a
        /*01ce*/ 	.byte	0x3f
	.zero		1


	//   ....[14]....
        /*01d0*/ 	.word	0x00000ba0
        /*01d4*/ 	.word	0x00000003
        /*01d8*/ 	.word	0x00009020
        /*01dc*/ 	.short	0x010a
        /*01de*/ 	.byte	0x3f
	.zero		1


	//   ....[15]....
        /*01e0*/ 	.word	0x00000dd0
        /*01e4*/ 	.word	0x00000003
        /*01e8*/ 	.word	0x00009020
        /*01ec*/ 	.short	0x010a
        /*01ee*/ 	.byte	0x3f
	.zero		1


	//   ....[16]....
        /*01f0*/ 	.word	0x00001000
        /*01f4*/ 	.word	0x00000008
        /*01f8*/ 	.word	0x00009020
        /*01fc*/ 	.short	0x010a
        /*01fe*/ 	.byte	0x3f
	.zero		1


	//   ....[17]....
        /*0200*/ 	.word	0x00001280
        /*0204*/ 	.word	0x00000002
        /*0208*/ 	.word	0x00009040
        /*020c*/ 	.short	0x010a
        /*020e*/ 	.byte	0x3f
	.zero		1


	//   ....[18]....
        /*0210*/ 	.word	0x00001360
        /*0214*/ 	.word	0x00000002
        /*0218*/ 	.word	0x00009000
        /*021c*/ 	.short	0x010a
        /*021e*/ 	.byte	0x3f
	.zero		1


	//   ....[19]....
        /*0220*/ 	.word	0x00003d10
        /*0224*/ 	.word	0x00000002
        /*0228*/ 	.word	0x00009008
        /*022c*/ 	.short	0x010a
        /*022e*/ 	.byte	0x3f
	.zero		1


	//   ....[20]....
        /*0230*/ 	.word	0x00004020
        /*0234*/ 	.word	0x00000013
        /*0238*/ 	.word	0x00000000
        /*023c*/ 	.short	0x0101
        /*023e*/ 	.byte	0x3f
	.zero		1


	//   ....[21]....
        /*0240*/ 	.word	0x000040f0
        /*0244*/ 	.word	0x00000015
        /*0248*/ 	.word	0x00009000
        /*024c*/ 	.short	0x010a
        /*024e*/ 	.byte	0x3f
	.zero		1


	//   ....[22]....
        /*0250*/ 	.word	0x00004260
        /*0254*/ 	.word	0x00000012
        /*0258*/ 	.word	0x00009020
        /*025c*/ 	.short	0x010a
        /*025e*/ 	.byte	0x3f
	.zero		1


	//   ....[23]....
        /*0260*/ 	.word	0x00004a10
        /*0264*/ 	.word	0x00000017
        /*0268*/ 	.word	0x00000000
        /*026c*/ 	.short	0x0101
        /*026e*/ 	.byte	0x3f
	.zero		1


	//   ....[24]....
        /*0270*/ 	.word	0x00004ba0
        /*0274*/ 	.word	0x00000070
        /*0278*/ 	.word	0x00009000
        /*027c*/ 	.short	0x010a
        /*027e*/ 	.byte	0x3f
	.zero		1


	//   ....[25]....
        /*0280*/ 	.word	0x000069c0
        /*0284*/ 	.word	0x00000018
        /*0288*/ 	.word	0x00000000
        /*028c*/ 	.short	0x0101
        /*028e*/ 	.byte	0x3f
	.zero		1


	//   ....[26]....
        /*0290*/ 	.word	0x00006a40
        /*0294*/ 	.word	0x00000015
        /*0298*/ 	.word	0x00009020
        /*029c*/ 	.short	0x010a
        /*029e*/ 	.byte	0x3f
	.zero		1


	//   ....[27]....
        /*02a0*/ 	.word	0x00006d20
        /*02a4*/ 	.word	0x00000019
        /*02a8*/ 	.word	0x00009000
        /*02ac*/ 	.short	0x010a
        /*02ae*/ 	.byte	0x3f
	.zero		1


	//   ....[28]....
        /*02b0*/ 	.word	0x00006ed0
        /*02b4*/ 	.word	0x00000012
        /*02b8*/ 	.word	0x00009020
        /*02bc*/ 	.short	0x010a
        /*02be*/ 	.byte	0x3f
	.zero		1


	//   ....[29]....
        /*02c0*/ 	.word	0x000080a0
        /*02c4*/ 	.word	0x0000001a
        /*02c8*/ 	.word	0x00000000
        /*02cc*/ 	.short	0x0101
        /*02ce*/ 	.byte	0x3f
	.zero		1


	//   ....[30]....
        /*02d0*/ 	.word	0x00008250
        /*02d4*/ 	.word	0x00000017
        /*02d8*/ 	.word	0x00009000
        /*02dc*/ 	.short	0x010a
        /*02de*/ 	.byte	0x3f
	.zero		1


	//   ....[31]....
        /*02e0*/ 	.word	0x0000a090
        /*02e4*/ 	.word	0x00000007
        /*02e8*/ 	.word	0x00000000
        /*02ec*/ 	.short	0x0101
        /*02ee*/ 	.byte	0x3f
	.zero		1


	//   ....[32]....
        /*02f0*/ 	.word	0x0000a110
        /*02f4*/ 	.word	0x00000007
        /*02f8*/ 	.word	0x00009020
        /*02fc*/ 	.short	0x010a
        /*02fe*/ 	.byte	0x3f
	.zero		1


	//----- nvinfo : EIATTR_NUM_MBARRIERS
	.align		4
.L_35:
        /*0300*/ 	.byte	0x03, 0x38
        /*0302*/ 	.short	0x000c


	//----- nvinfo : EIATTR_EXIT_INSTR_OFFSETS
	.align		4
        /*0304*/ 	.byte	0x04, 0x1c
        /*0306*/ 	.short	(.L_37 - .L_36)


	//   ....[0]....
.L_36:
        /*0308*/ 	.word	0x0000b2c0


	//----- nvinfo : EIATTR_MAX_THREADS
	.align		4
.L_37:
        /*030c*/ 	.byte	0x04, 0x05
        /*030e*/ 	.short	(.L_39 - .L_38)
.L_38:
        /*0310*/ 	.word	0x00000080
        /*0314*/ 	.word	0x00000001
        /*0318*/ 	.word	0x00000001


	//----- nvinfo : EIATTR_CRS_STACK_SIZE
	.align		4
.L_39:
        /*031c*/ 	.byte	0x04, 0x1e
        /*031e*/ 	.short	(.L_41 - .L_40)
.L_40:
        /*0320*/ 	.word	0x00000000


	//----- nvinfo : EIATTR_CBANK_PARAM_SIZE
	.align		4
.L_41:
        /*0324*/ 	.byte	0x03, 0x19
        /*0326*/ 	.short	0x0870


	//----- nvinfo : EIATTR_PARAM_CBANK
	.align		4
        /*0328*/ 	.byte	0x04, 0x0a
        /*032a*/ 	.short	(.L_43 - .L_42)
	.align		4
.L_42:
        /*032c*/ 	.word	index@(.nv.constant0._ZN7cutlass13device_kernelINS_4fmha6kernel13FmhaKernelTmaINS1_10collective15FmhaMainloopTmaINS_6half_tEfN4cute5tupleIJNS7_1CILi64EEENS9_ILi128EEENS9_ILi32EEEEEENS4_12CausalFusionEJEEENS4_15FmhaFwdEpilogueIS6_fNS8_IJSA_SC_SB_EEEEEJEEEEEvNT_6ParamsE)
        /*0330*/ 	.short	0x0210
        /*0332*/ 	.short	0x0870


	//----- nvinfo : EIATTR_SW_WAR
	.align		4
.L_43:
        /*0334*/ 	.byte	0x04, 0x36
        /*0336*/ 	.short	(.L_45 - .L_44)
.L_44:
        /*0338*/ 	.word	0x00000008
.L_45:


//--------------------- .nv.callgraph             --------------------------
	.section	.nv.callgraph,"",@"SHT_CUDA_CALLGRAPH"
	.align	4
	.sectionentsize	8
	.align		4
        /*0000*/ 	.word	0x00000000
	.align		4
        /*0004*/ 	.word	0xffffffff
	.align		4
        /*0008*/ 	.word	index@(_ZN7cutlass13device_kernelINS_4fmha6kernel13FmhaKernelTmaINS1_10collective15FmhaMainloopTmaINS_6half_tEfN4cute5tupleIJNS7_1CILi64EEENS9_ILi128EEENS9_ILi32EEEEEENS4_12CausalFusionEJEEENS4_15FmhaFwdEpilogueIS6_fNS8_IJSA_SC_SB_EEEEEJEEEEEvNT_6ParamsE)
	.align		4
        /*000c*/ 	.word	index@(__assertfail)
	.align		4
        /*0010*/ 	.word	0x00000000
	.align		4
        /*0014*/ 	.word	0xfffffffe
	.align		4
        /*0018*/ 	.word	0x00000000
	.align		4
        /*001c*/ 	.word	0xfffffffd
	.align		4
        /*0020*/ 	.word	0x00000000
	.align		4
        /*0024*/ 	.word	0xfffffffc


//--------------------- .nv.constant4             --------------------------
	.section	.nv.constant4,"a",@progbits
	.align	8
	.align		8
.nv.constant4:
        /*0000*/ 	.dword	__assertfail
	.align		8
        /*0008*/ 	.dword	__unnamed_1
	.align		8
        /*0010*/ 	.dword	_ZN39_INTERNAL_c5682c06_4_k_cu_aa31eb73_28784cuda3std3__45__cpo5beginE
	.align		8
        /*0018*/ 	.dword	_ZN39_INTERNAL_c5682c06_4_k_cu_aa31eb73_28784cuda3std3__45__cpo3endE
	.align		8
        /*0020*/ 	.dword	_ZN39_INTERNAL_c5682c06_4_k_cu_aa31eb73_28784cuda3std3__45__cpo6cbeginE
	.align		8
        /*0028*/ 	.dword	_ZN39_INTERNAL_c5682c06_4_k_cu_aa31eb73_28784cuda3std3__45__cpo4cendE
	.align		8
        /*0030*/ 	.dword	_ZN39_INTERNAL_c5682c06_4_k_cu_aa31eb73_28784cuda3std3__441_GLOBAL__N__c5682c06_4_k_cu_aa31eb73_28786ignoreE
	.align		8
        /*0038*/ 	.dword	_ZN39_INTERNAL_c5682c06_4_k_cu_aa31eb73_28784cuda3std3__419piecewise_constructE
	.align		8
        /*0040*/ 	.dword	_ZN39_INTERNAL_c5682c06_4_k_cu_aa31eb73_28784cuda3std3__48in_placeE
	.align		8
        /*0048*/ 	.dword	_ZN39_INTERNAL_c5682c06_4_k_cu_aa31eb73_28784cuda3std6ranges3__45__cpo4swapE
	.align		8
        /*0050*/ 	.dword	_ZN39_INTERNAL_c5682c06_4_k_cu_aa31eb73_28784cuda3std6ranges3__45__cpo9iter_moveE
	.align		8
        /*0058*/ 	.dword	_ZN39_INTERNAL_c5682c06_4_k_cu_aa31eb73_28784cute7productE
	.align		8
        /*0060*/ 	.dword	_ZN39_INTERNAL_c5682c06_4_k_cu_aa31eb73_28784cute1_E
	.align		8
        /*0068*/ 	.dword	$str$23
	.align		8
        /*0070*/ 	.dword	$str$24


//--------------------- .text._ZN7cutlass13device_kernelINS_4fmha6kernel13FmhaKernelTmaINS1_10collective15FmhaMainloopTmaINS_6half_tEfN4cute5tupleIJNS7_1CILi64EEENS9_ILi128EEENS9_ILi32EEEEEENS4_12CausalFusionEJEEENS4_15FmhaFwdEpilogueIS6_fNS8_IJSA_SC_SB_EEEEEJEEEEEvNT_6ParamsE --------------------------
	.section	.text._ZN7cutlass13device_kernelINS_4fmha6kernel13FmhaKernelTmaINS1_10collective15FmhaMainloopTmaINS_6half_tEfN4cute5tupleIJNS7_1CILi64EEENS9_ILi128EEENS9_ILi32EEEEEENS4_12CausalFusionEJEEENS4_15FmhaFwdEpilogueIS6_fNS8_IJSA_SC_SB_EEEEEJEEEEEvNT_6ParamsE,"ax",@progbits
	.align	128
.text._ZN7cutlass13device_kernelINS_4fmha6kernel13FmhaKernelTmaINS1_10collective15FmhaMainloopTmaINS_6half_tEfN4cute5tupleIJNS7_1CILi64EEENS9_ILi128EEENS9_ILi32EEEEEENS4_12CausalFusionEJEEENS4_15FmhaFwdEpilogueIS6_fNS8_IJSA_SC_SB_EEEEEJEEEEEvNT_6ParamsE:
        .type           _ZN7cutlass13device_kernelINS_4fmha6kernel13FmhaKernelTmaINS1_10collective15FmhaMainloopTmaINS_6half_tEfN4cute5tupleIJNS7_1CILi64EEENS9_ILi128EEENS9_ILi32EEEEEENS4_12CausalFusionEJEEENS4_15FmhaFwdEpilogueIS6_fNS8_IJSA_SC_SB_EEEEEJEEEEEvNT_6ParamsE,@function
        .size           _ZN7cutlass13device_kernelINS_4fmha6kernel13FmhaKernelTmaINS1_10collective15FmhaMainloopTmaINS_6half_tEfN4cute5tupleIJNS7_1CILi64EEENS9_ILi128EEENS9_ILi32EEEEEENS4_12CausalFusionEJEEENS4_15FmhaFwdEpilogueIS6_fNS8_IJSA_SC_SB_EEEEEJEEEEEvNT_6ParamsE,(.L_x_76 - _ZN7cutlass13device_kernelINS_4fmha6kernel13FmhaKernelTmaINS1_10collective15FmhaMainloopTmaINS_6half_tEfN4cute5tupleIJNS7_1CILi64EEENS9_ILi128EEENS9_ILi32EEEEEENS4_12CausalFusionEJEEENS4_15FmhaFwdEpilogueIS6_fNS8_IJSA_SC_SB_EEEEEJEEEEEvNT_6ParamsE)
        .other          _ZN7cutlass13device_kernelINS_4fmha6kernel13FmhaKernelTmaINS1_10collective15FmhaMainloopTmaINS_6half_tEfN4cute5tupleIJNS7_1CILi64EEENS9_ILi128EEENS9_ILi32EEEEEENS4_12CausalFusionEJEEENS4_15FmhaFwdEpilogueIS6_fNS8_IJSA_SC_SB_EEEEEJEEEEEvNT_6ParamsE,@"STO_CUDA_ENTRY STV_DEFAULT"
_ZN7cutlass13device_kernelINS_4fmha6kernel13FmhaKernelTmaINS1_10collective15FmhaMainloopTmaINS_6half_tEfN4cute5tupleIJNS7_1CILi64EEENS9_ILi128EEENS9_ILi32EEEEEENS4_12CausalFusionEJEEENS4_15FmhaFwdEpilogueIS6_fNS8_IJSA_SC_SB_EEEEEJEEEEEvNT_6ParamsE:
[----:B------:R-:W1:Y:S01]  /*0000*/  LDC R1, c[0x0][0x28] ;  /* 0x00000a00ff017b82 */ /* 0x000e620000000800 */
[----:B------:R-:W2:Y:S01]  /*0010*/  S2R R16, SR_TID.X ;  /* 0x0000000000107919 */ /* 0x000ea20000002100 */
[----:B------:R-:W-:Y:S01]  /*0020*/  ELECT P0, URZ, PT ;  /* 0x00000000003f782f */ /* 0x000fe20003800000 */
[----:B------:R-:W-:Y:S01]  /*0030*/  BSSY B0, `(.L_x_0) ;  /* 0x0000010000007945 */ /* 0x000fe20003800000 */
[----:B--2---:R-:W-:-:S05]  /*0040*/  SHF.R.U32.HI R10, RZ, 0x5, R16 ;  /* 0x00000005ff0a7819 */ /* 0x004fca0000011610 */
[----:B------:R-:W2:Y:S02]  /*0050*/  SHFL.IDX PT, R0, R10, RZ, 0x1f ;  /* 0x00001fff0a007589 */ /* 0x000ea400000e0000 */
[----:B--2---:R-:W-:-:S13]  /*0060*/  ISETP.NE.OR P0, PT, R0, RZ, !P0 ;  /* 0x000000ff0000720c */ /* 0x004fda0004705670 */
[----:B-1----:R-:W-:Y:S05]  /*0070*/  @P0 BRA `(.L_x_1) ;  /* 0x00000000002c0947 */ /* 0x002fea0003800000 */
[----:B------:R-:W-:Y:S02]  /*0080*/  ULDC.64 UR4, c[0x0][0x198] ;  /* 0x0000660000047ab9 */ /* 0x000fe40000000a00 */
[----:B------:R-:W-:Y:S02]  /*0090*/  UIADD3 UR6, UP0, UR4, 0xf0, URZ ;  /* 0x000000f004067890 */ /* 0x000fe4000ff1e03f */
[----:B------:R-:W-:Y:S02]  /*00a0*/  UIADD3 UR8, UP1, UR4, 0x1f0, URZ ;  /* 0x000001f004087890 */ /* 0x000fe4000ff3e03f */
[----:B------:R-:W-:Y:S02]  /*00b0*/  UIADD3 UR4, UP2, UR4, 0x2f0, URZ ;  /* 0x000002f004047890 */ /* 0x000fe4000ff5e03f */
[----:B------:R-:W-:Y:S02]  /*00c0*/  UIADD3.X UR7, URZ, UR5, URZ, UP0, !UPT ;  /* 0x000000053f077290 */ /* 0x000fe400087fe43f */
[----:B------:R-:W-:-:S02]  /*00d0*/  UIADD3.X UR9, URZ, UR5, URZ, UP1, !UPT ;  /* 0x000000053f097290 */ /* 0x000fc40008ffe43f */
[----:B------:R-:W-:-:S05]  /*00e0*/  UIADD3.X UR5, URZ, UR5, URZ, UP2, !UPT ;  /* 0x000000053f057290 */ /* 0x000fca00097fe43f */
[----:B------:R1:W-:Y:S02]  /*00f0*/  UTMACCTL.PF [UR6] ;  /* 0x00000000060079b9 */ /* 0x0003e40008040000 */
[----:B------:R1:W-:Y:S02]  /*0100*/  UTMACCTL.PF [UR8] ;  /* 0x00000000080079b9 */ /* 0x0003e40008040000 */
[----:B------:R1:W-:Y:S02]  /*0110*/  UTMACCTL.PF [UR4] ;  /* 0x00000000040079b9 */ /* 0x0003e40008040000 */
[----:B-1----:R-:W-:Y:S01]  /*0120*/  NOP ;  /* 0x0000000000007918 */ /* 0x002fe20000000000 */
.L_x_1:
[----:B------:R-:W-:Y:S05]  /*0130*/  BSYNC B0 ;  /* 0x0000000000007941 */ /* 0x000fea0003800000 */
.L_x_0:
[----:B------:R-:W1:Y:S02]  /*0140*/  SHFL.IDX PT, R0, R10, RZ, 0x1f ;  /* 0x00001fff0a007589 */ /* 0x000e6400000e0000 */
[----:B-1----:R-:W-:-:S13]  /*0150*/  ISETP.NE.AND P0, PT, R0, RZ, PT ;  /* 0x000000ff0000720c */ /* 0x002fda0003f05270 */
[----:B------:R-:W-:Y:S05]  /*0160*/  @P0 BRA `(.L_x_2) ;  /* 0x0000000000400947 */ /* 0x000fea0003800000 */
[----:B------:R-:W1:Y:S01]  /*0170*/  S2UR UR8, SR_CgaCtaId ;  /* 0x00000000000879c3 */ /* 0x000e620000008800 */
[----:B------:R-:W-:Y:S01]  /*0180*/  UMOV UR4, 0x400 ;  /* 0x0000040000047882 */ /* 0x000fe20000000000 */
[----:B------:R-:W-:Y:S01]  /*0190*/  UMOV UR5, 0x1 ;  /* 0x0000000100057882 */ /* 0x000fe20000000000 */
[----:B------:R-:W-:Y:S01]  /*01a0*/  UMOV UR6, 0x80 ;  /* 0x0000008000067882 */ /* 0x000fe20000000000 */
[----:B------:R-:W-:Y:S01]  /*01b0*/  ELECT P0, URZ, PT ;  /* 0x00000000003f782f */ /* 0x000fe20003800000 */
[----:B------:R-:W-:-:S04]  /*01c0*/  UIADD3 UR6, -UR6, 0x100000, URZ ;  /* 0x0010000006067890 */ /* 0x000fc8000fffe13f */
[----:B------:R-:W-:Y:S02]  /*01d0*/  USHF.L.U32 UR7, UR6, 0xb, URZ ;  /* 0x0000000b06077899 */ /* 0x000fe4000800063f */
[----:B------:R-:W-:Y:S02]  /*01e0*/  USHF.L.U32 UR6, UR6, 0x1, URZ ;  /* 0x0000000106067899 */ /* 0x000fe4000800063f */
[----:B-1----:R-:W-:Y:S02]  /*01f0*/  ULEA UR8, UR8, UR4, 0x18 ;  /* 0x0000000408087291 */ /* 0x002fe4000f8ec03f */
[----:B------:R-:W-:-:S04]  /*0200*/  UIADD3 UR4, -UR5, 0x100000, URZ ;  /* 0x0010000005047890 */ /* 0x000fc8000fffe13f */
[----:B------:R-:W-:Y:S02]  /*0210*/  USHF.L.U32 UR5, UR4, 0xb, URZ ;  /* 0x0000000b04057899 */ /* 0x000fe4000800063f */
[----:B------:R-:W-:Y:S01]  /*0220*/  USHF.L.U32 UR4, UR4, 0x1, URZ ;  /* 0x0000000104047899 */ /* 0x000fe2000800063f */
[----:B------:R-:W1:Y:S11]  /*0230*/  FENCE.VIEW.ASYNC.S ;  /* 0x00000000000073c6 */ /* 0x000e760000000000 */
[----:B-1----:R1:W2:Y:S01]  /*0240*/  SYNCS.EXCH.64 URZ, [UR8+0x9040], UR4 ;  /* 0x00904004083f75b2 */ /* 0x0022a20008000100 */
[----:B------:R1:W3:Y:S01]  /*0250*/  SYNCS.EXCH.64 URZ, [UR8+0x9048], UR6 ;  /* 0x00904806083f75b2 */ /* 0x0002e20008000100 */
[----:B------:R-:W-:Y:S01]  /*0260*/  NOP ;  /* 0x0000000000007918 */ /* 0x000fe20000000000 */
.L_x_2:
[----:B------:R-:W4:Y:S01]  /*0270*/  SHFL.IDX PT, R0, R10, RZ, 0x1f ;  /* 0x00001fff0a007589 */ /* 0x000f2200000e0000 */
[----:B------:R-:W-:Y:S01]  /*0280*/  NOP ;  /* 0x0000000000007918 */ /* 0x000fe20000000000 */
[----:B----4-:R-:W-:-:S13]  /*0290*/  ISETP.NE.AND P0, PT, R0, RZ, PT ;  /* 0x000000ff0000720c */ /* 0x010fda0003f05270 */
[----:B------:R-:W-:Y:S05]  /*02a0*/  @P0 BRA `(.L_x_3) ;  /* 0x0000000000580947 */ /* 0x000fea0003800000 */
[----:B-1----:R-:W1:Y:S01]  /*02b0*/  S2UR UR5, SR_CgaCtaId ;  /* 0x00000000000579c3 */ /* 0x002e620000008800 */
[----:B------:R-:W-:Y:S01]  /*02c0*/  UMOV UR4, 0x400 ;  /* 0x0000040000047882 */ /* 0x000fe20000000000 */
[----:B------:R-:W-:Y:S01]  /*02d0*/  UMOV UR6, 0x1 ;  /* 0x0000000100067882 */ /* 0x000fe20000000000 */
[----:B------:R-:W-:Y:S01]  /*02e0*/  UMOV UR7, 0x80 ;  /* 0x0000008000077882 */ /* 0x000fe20000000000 */
[----:B------:R-:W-:Y:S01]  /*02f0*/  ELECT P0, URZ, PT ;  /* 0x00000000003f782f */ /* 0x000fe20003800000 */
[----:B-1----:R-:W-:Y:S02]  /*0300*/  ULEA UR8, UR5, UR4, 0x18 ;  /* 0x0000000405087291 */ /* 0x002fe4000f8ec03f */
[----:B------:R-:W-:-:S04]  /*0310*/  UIADD3 UR4, -UR6, 0x100000, URZ ;  /* 0x0010000006047890 */ /* 0x000fc8000fffe13f */
[----:B------:R-:W-:Y:S02]  /*0320*/  USHF.L.U32 UR5, UR4, 0xb, URZ ;  /* 0x0000000b04057899 */ /* 0x000fe4000800063f */
[----:B------:R-:W-:Y:S02]  /*0330*/  USHF.L.U32 UR4, UR4, 0x1, URZ ;  /* 0x0000000104047899 */ /* 0x000fe4000800063f */
[----:B------:R-:W-:-:S04]  /*0340*/  UIADD3 UR6, -UR7, 0x100000, URZ ;  /* 0x0010000007067890 */ /* 0x000fc8000fffe13f */
[----:B------:R-:W-:Y:S02]  /*0350*/  USHF.L.U32 UR7, UR6, 0xb, URZ ;  /* 0x0000000b06077899 */ /* 0x000fe4000800063f */
[----:B------:R-:W-:Y:S01]  /*0360*/  USHF.L.U32 UR6, UR6, 0x1, URZ ;  /* 0x0000000106067899 */ /* 0x000fe2000800063f */
[----:B------:R-:W1:Y:S03]  /*0370*/  FENCE.VIEW.ASYNC.S ;  /* 0x00000000000073c6 */ /* 0x000e660000000000 */
[----:B-1----:R4:W1:Y:S08]  /*0380*/  SYNCS.EXCH.64 URZ, [UR8+0x9000], UR4 ;  /* 0x00900004083f75b2 */ /* 0x0028700008000100 */
[----:B------:R4:W1:Y:S01]  /*0390*/  SYNCS.EXCH.64 URZ, [UR8+0x9020], UR6 ;  /* 0x00902006083f75b2 */ /* 0x0008620008000100 */
[----:B------:R4:W1:Y:S01]  /*03a0*/  SYNCS.EXCH.64 URZ, [UR8+0x9008], UR4 ;  /* 0x00900804083f75b2 */ /* 0x0008620008000100 */
[----:B------:R4:W1:Y:S01]  /*03b0*/  SYNCS.EXCH.64 URZ, [UR8+0x9028], UR6 ;  /* 0x00902806083f75b2 */ /* 0x0008620008000100 */
[----:B------:R4:W1:Y:S01]  /*03c0*/  SYNCS.EXCH.64 URZ, [UR8+0x9010], UR4 ;  /* 0x00901004083f75b2 */ /* 0x0008620008000100 */
[----:B------:R4:W1:Y:S01]  /*03d0*/  SYNCS.EXCH.64 URZ, [UR8+0x9030], UR6 ;  /* 0x00903006083f75b2 */ /* 0x0008620008000100 */
[----:B------:R4:W1:Y:S01]  /*03e0*/  SYNCS.EXCH.64 URZ, [UR8+0x9018], UR4 ;  /* 0x00901804083f75b2 */ /* 0x0008620008000100 */
[----:B------:R4:W1:Y:S02]  /*03f0*/  SYNCS.EXCH.64 URZ, [UR8+0x9038], UR6 ;  /* 0x00903806083f75b2 */ /* 0x0008640008000100 */
[----:B----4-:R-:W-:Y:S01]  /*0400*/  NOP ;  /* 0x0000000000007918 */ /* 0x010fe20000000000 */
.L_x_3:
        /* <DEDUP_REMOVED lines=18> */
[----:B------:R4:W1:Y:S02]  /*0530*/  SYNCS.EXCH.64 URZ, [UR8+0x9058], UR6 ;  /* 0x00905806083f75b2 */ /* 0x0008640008000100 */
[----:B----4-:R-:W-:Y:S01]  /*0540*/  NOP ;  /* 0x0000000000007918 */ /* 0x010fe20000000000 */
.L_x_4:
[----:B------:R-:W4:Y:S01]  /*0550*/  S2UR UR11, SR_CTAID.X ;  /* 0x00000000000b79c3 */ /* 0x000f220000002500 */
[----:B------:R-:W5:Y:S01]  /*0560*/  SHFL.IDX PT, R10, R10, RZ, 0x1f ;  /* 0x00001fff0a0a7589 */ /* 0x000f6200000e0000 */
[----:B-1----:R-:W-:Y:S01]  /*0570*/  ULDC UR4, c[0x0][0x28c] ;  /* 0x0000a30000047ab9 */ /* 0x002fe20000000800 */
[----:B------:R-:W-:Y:S02]  /*0580*/  ELECT P0, URZ, PT ;  /* 0x00000000003f782f */ /* 0x000fe40003800000 */
[----:B------:R-:W-:Y:S01]  /*0590*/  SHF.R.S32.HI R3, RZ, 0x1f, R16 ;  /* 0x0000001fff037819 */ /* 0x000fe20000011410 */
[----:B------:R-:W-:Y:S01]  /*05a0*/  UIADD3 UR4, UR4, 0x7f, URZ ;  /* 0x0000007f04047890 */ /* 0x000fe2000fffe03f */
[----:B------:R-:W-:Y:S01]  /*05b0*/  NOP ;  /* 0x0000000000007918 */ /* 0x000fe20000000000 */
[----:B------:R-:W-:Y:S01]  /*05c0*/  BSSY B0, `(.L_x_5) ;  /* 0x000002e000007945 */ /* 0x000fe20003800000 */
[----:B------:R-:W-:Y:S01]  /*05d0*/  LEA.HI R3, R3, R16, RZ, 0x7 ;  /* 0x0000001003037211 */ /* 0x000fe200078f38ff */
[----:B------:R-:W-:Y:S01]  /*05e0*/  USHF.R.S32.HI UR5, URZ, 0x1f, UR4 ;  /* 0x0000001f3f057899 */ /* 0x000fe20008011404 */
[----:B------:R-:W1:Y:S01]  /*05f0*/  S2UR UR36, SR_CTAID.Y ;  /* 0x00000000002479c3 */ /* 0x000e620000002600 */
[----:B------:R-:W-:Y:S01]  /*0600*/  IMAD.MOV.U32 R9, RZ, RZ, RZ ;  /* 0x000000ffff097224 */ /* 0x000fe200078e00ff */
[----:B------:R-:W-:Y:S01]  /*0610*/  LOP3.LUT R3, R3, 0xffffff80, RZ, 0xc0, !PT ;  /* 0xffffff8003037812 */ /* 0x000fe200078ec0ff */
[----:B------:R-:W-:-:S04]  /*0620*/  ULEA.HI UR5, UR5, UR4, URZ, 0x7 ;  /* 0x0000000405057291 */ /* 0x000fc8000f8f383f */
[----:B------:R-:W-:Y:S01]  /*0630*/  USHF.R.S32.HI UR5, URZ, 0x7, UR5 ;  /* 0x000000073f057899 */ /* 0x000fe20008011405 */
[----:B------:R-:W1:Y:S01]  /*0640*/  S2UR UR37, SR_CTAID.Z ;  /* 0x00000000002579c3 */ /* 0x000e620000002700 */
[----:B----4-:R-:W-:-:S07]  /*0650*/  USHF.L.U32 UR11, UR11, 0x6, URZ ;  /* 0x000000060b0b7899 */ /* 0x010fce000800063f */
[----:B--23--:R-:W-:Y:S01]  /*0660*/  BAR.SYNC.DEFER_BLOCKING 0x0 ;  /* 0x0000000000007b1d */ /* 0x00cfe20000010000 */
[----:B-----5:R-:W-:Y:S01]  /*0670*/  ISETP.EQ.AND P1, PT, R10, RZ, P0 ;  /* 0x000000ff0a00720c */ /* 0x020fe20000722270 */
[----:B------:R-:W-:-:S04]  /*0680*/  IMAD.U32 R0, RZ, RZ, UR11 ;  /* 0x0000000bff007e24 */ /* 0x000fc8000f8e00ff */
[----:B------:R-:W-:-:S05]  /*0690*/  VIADD R0, R0, 0xbf ;  /* 0x000000bf00007836 */ /* 0x000fca0000000000 */
[----:B------:R-:W-:Y:S01]  /*06a0*/  SHF.R.U32.HI R21, RZ, 0x7, R0 ;  /* 0x00000007ff157819 */ /* 0x000fe20000011600 */
[----:B------:R-:W-:-:S03]  /*06b0*/  IMAD.IADD R0, R16, 0x1, -R3 ;  /* 0x0000000110007824 */ /* 0x000fc600078e0a03 */
[----:B------:R-:W-:Y:S01]  /*06c0*/  VIMNMX R2, R21, UR5, PT ;  /* 0x0000000515027c48 */ /* 0x000fe2000bfe0100 */
[----:B-1----:R-:W-:Y:S06]  /*06d0*/  @!P1 BRA `(.L_x_6) ;  /* 0x0000000000709947 */ /* 0x002fec0003800000 */
[----:B------:R-:W1:Y:S01]  /*06e0*/  S2R R4, SR_CgaCtaId ;  /* 0x0000000000047919 */ /* 0x000e620000008800 */
[----:B------:R-:W-:Y:S02]  /*06f0*/  MOV R3, 0x400 ;  /* 0x0000040000037802 */ /* 0x000fe40000000f00 */
[----:B------:R-:W-:Y:S02]  /*0700*/  MOV R5, 0x1 ;  /* 0x0000000100057802 */ /* 0x000fe40000000f00 */
[----:B------:R-:W-:Y:S02]  /*0710*/  ISETP.NE.AND P3, PT, R0, RZ, PT ;  /* 0x000000ff0000720c */ /* 0x000fe40003f65270 */
[----:B-1----:R-:W-:Y:S02]  /*0720*/  LEA R4, R4, R3, 0x18 ;  /* 0x0000000304047211 */ /* 0x002fe400078ec0ff */
[----:B------:R-:W-:-:S09]  /*0730*/  SHF.L.U32 R3, R5, 0x1f, RZ ;  /* 0x0000001f05037819 */ /* 0x000fd200000006ff */
.L_x_7:
[----:B-1----:R1:W2:Y:S02]  /*0740*/  SYNCS.PHASECHK.TRANS64.TRYWAIT P2, [R4+URZ+0x9048], R3 ;  /* 0x00904803040075a7 */ /* 0x0022a4000804017f */
[----:B--2---:R-:W-:Y:S05]  /*0750*/  @!P2 NANOSLEEP.SYNCS 0x989680 ;  /* 0x009896800000a95d */ /* 0x004fea0003900000 */
[----:B------:R-:W2:Y:S02]  /*0760*/  @!P2 SYNCS.PHASECHK.TRANS64 P2, [R4+URZ+0x9048], R3 ;  /* 0x009048030400a5a7 */ /* 0x000ea4000804007f */
[----:B--2---:R-:W-:Y:S05]  /*0770*/  @!P2 BRA `(.L_x_7) ;  /* 0xfffffffc00f0a947 */ /* 0x004fea000383ffff */
[----:B------:R-:W-:Y:S05]  /*0780*/  @P3 BRA `(.L_x_8) ;  /* 0x0000000000143947 */ /* 0x000fea0003800000 */
[----:B------:R-:W-:Y:S01]  /*0790*/  LOP3.LUT P2, RZ, R16, 0x1f, RZ, 0xc0, !PT ;  /* 0x0000001f10ff7812 */ /* 0x000fe2000784c0ff */
[----:B-1----:R-:W-:-:S04]  /*07a0*/  IMAD.MOV.U32 R3, RZ, RZ, 0x1000 ;  /* 0x00001000ff037424 */ /* 0x002fc800078e00ff */
[----:B------:R2:W-:Y:S08]  /*07b0*/  SYNCS.ARRIVE.TRANS64 RZ, [R4+URZ+0x9040], R3 ;  /* 0x0090400304ff79a7 */ /* 0x0005f0000800003f */
[----:B------:R-:W-:Y:S05]  /*07c0*/  @!P2 BRA `(.L_x_8) ;  /* 0x000000000004a947 */ /* 0x000fea0003800000 */
[----:B------:R-:W-:Y:S01]  /*07d0*/  BPT.TRAP 0x1 ;  /* 0x000000040000795c */ /* 0x000fe20000300000 */
.L_x_8:
[----:B------:R-:W-:Y:S01]  /*07e0*/  R2UR UR8, R4 ;  /* 0x00000000040872ca */ /* 0x000fe200000e0000 */
[----:B------:R-:W-:Y:S01]  /*07f0*/  ULDC.64 UR4, c[0x0][0x198] ;  /* 0x0000660000047ab9 */ /* 0x000fe20000000a00 */
[----:B------:R-:W-:Y:S01]  /*0800*/  UMOV UR6, 0x0 ;  /* 0x0000000000067882 */ /* 0x000fe20000000000 */
[----:B------:R-:W-:Y:S01]  /*0810*/  UIADD3 UR4, UP0, UR4, 0xf0, URZ ;  /* 0x000000f004047890 */ /* 0x000fe2000ff1e03f */
[----:B------:R-:W-:Y:S01]  /*0820*/  UMOV UR7, 0x10000000 ;  /* 0x1000000000077882 */ /* 0x000fe20000000000 */
[----:B------:R-:W-:Y:S02]  /*0830*/  UMOV UR10, URZ ;  /* 0x0000003f000a7c82 */ /* 0x000fe40008000000 */
[----:B------:R-:W-:Y:S01]  /*0840*/  UIADD3.X UR5, URZ, UR5, URZ, UP0, !UPT ;  /* 0x000000053f057290 */ /* 0x000fe200087fe43f */
[----:B------:R-:W-:Y:S01]  /*0850*/  UMOV UR12, UR36 ;  /* 0x00000024000c7c82 */ /* 0x000fe20008000000 */
[----:B------:R-:W-:-:S04]  /*0860*/  UMOV UR13, UR37 ;  /* 0x00000025000d7c82 */ /* 0x000fc80008000000 */
[----:B------:R-:W-:-:S09]  /*0870*/  UIADD3 UR9, UR8, 0x9040, URZ ;  /* 0x0000904008097890 */ /* 0x000fd2000fffe03f */
[----:B------:R3:W-:Y:S02]  /*0880*/  UTMALDG.4D [UR8], [UR4], desc[UR6] ;  /* 0x00000608040075b4 */ /* 0x0007e40008019000 */
[----:B---3--:R-:W-:Y:S01]  /*0890*/  NOP ;  /* 0x0000000000007918 */ /* 0x008fe20000000000 */
.L_x_6:
[----:B------:R-:W-:Y:S05]  /*08a0*/  BSYNC B0 ;  /* 0x0000000000007941 */ /* 0x000fea0003800000 */
.L_x_5:
[----:B------:R-:W-:Y:S01]  /*08b0*/  BSSY B0, `(.L_x_9) ;  /* 0x0000097000007945 */ /* 0x000fe20003800000 */
[----:B------:R-:W-:Y:S01]  /*08c0*/  IMAD.SHL.U32 R8, R2, 0x2, RZ ;  /* 0x0000000202087824 */ /* 0x000fe200078e00ff */
[----:B------:R-:W-:Y:S01]  /*08d0*/  MOV R5, RZ ;  /* 0x000000ff00057202 */ /* 0x000fe20000000f00 */
[----:B------:R-:W-:Y:S02]  /*08e0*/  IMAD.MOV.U32 R7, RZ, RZ, 0x1 ;  /* 0x00000001ff077424 */ /* 0x000fe400078e00ff */
[----:B------:R-:W-:Y:S01]  /*08f0*/  IMAD.MOV.U32 R6, RZ, RZ, 0x1 ;  /* 0x00000001ff067424 */ /* 0x000fe200078e00ff */
[----:B------:R-:W-:Y:S06]  /*0900*/  @!P1 BRA `(.L_x_10) ;  /* 0x0000000800449947 */ /* 0x000fec0003800000 */
[----:B------:R-:W-:Y:S01]  /*0910*/  ISETP.GE.AND P1, PT, R2, 0x1, PT ;  /* 0x000000010200780c */ /* 0x000fe20003f26270 */
[----:B------:R-:W-:Y:S01]  /*0920*/  IMAD.MOV.U32 R9, RZ, RZ, RZ ;  /* 0x000000ffff097224 */ /* 0x000fe200078e00ff */
[----:B------:R-:W-:Y:S01]  /*0930*/  LOP3.LUT R11, R16, 0x1f, RZ, 0xc0, !PT ;  /* 0x0000001f100b7812 */ /* 0x000fe200078ec0ff */
[----:B------:R-:W-:-:S10]  /*0940*/  IMAD.MOV.U32 R5, RZ, RZ, RZ ;  /* 0x000000ffff057224 */ /* 0x000fd400078e00ff */
[----:B------:R-:W-:Y:S05]  /*0950*/  @!P1 BRA `(.L_x_11) ;  /* 0x0000000000f49947 */ /* 0x000fea0003800000 */
[----:B-12---:R-:W1:Y:S01]  /*0960*/  S2R R4, SR_CgaCtaId ;  /* 0x0000000000047919 */ /* 0x006e620000008800 */
[----:B------:R-:W-:Y:S01]  /*0970*/  MOV R3, 0x400 ;  /* 0x0000040000037802 */ /* 0x000fe20000000f00 */
[----:B------:R-:W-:Y:S01]  /*0980*/  IMAD.MOV.U32 R6, RZ, RZ, 0x1 ;  /* 0x00000001ff067424 */ /* 0x000fe200078e00ff */
[----:B------:R-:W-:Y:S01]  /*0990*/  ISETP.NE.AND P2, PT, R0, RZ, PT ;  /* 0x000000ff0000720c */ /* 0x000fe20003f45270 */
[----:B------:R-:W-:Y:S01]  /*09a0*/  IMAD.MOV.U32 R5, RZ, RZ, 0x1 ;  /* 0x00000001ff057424 */ /* 0x000fe200078e00ff */
[----:B-1----:R-:W-:Y:S02]  /*09b0*/  LEA R4, R4, R3, 0x18 ;  /* 0x0000000304047211 */ /* 0x002fe400078ec0ff */
[----:B------:R-:W-:-:S09]  /*09c0*/  SHF.L.U32 R3, R6, 0x1f, RZ ;  /* 0x0000001f06037819 */ /* 0x000fd200000006ff */
.L_x_12:
[----:B-1----:R1:W2:Y:S02]  /*09d0*/  SYNCS.PHASECHK.TRANS64.TRYWAIT P1, [R4+URZ+0x9020], R3 ;  /* 0x00902003040075a7 */ /* 0x0022a4000802017f */
[----:B--2---:R-:W-:Y:S05]  /*09e0*/  @!P1 NANOSLEEP.SYNCS 0x989680 ;  /* 0x009896800000995d */ /* 0x004fea0003900000 */
[----:B------:R-:W2:Y:S02]  /*09f0*/  @!P1 SYNCS.PHASECHK.TRANS64 P1, [R4+URZ+0x9020], R3 ;  /* 0x00902003040095a7 */ /* 0x000ea4000802007f */
[----:B--2---:R-:W-:Y:S05]  /*0a00*/  @!P1 BRA `(.L_x_12) ;  /* 0xfffffffc00f09947 */ /* 0x004fea000383ffff */
[----:B------:R-:W-:Y:S05]  /*0a10*/  @P2 BRA `(.L_x_13) ;  /* 0x0000000000142947 */ /* 0x000fea0003800000 */
[----:B------:R-:W-:Y:S02]  /*0a20*/  ISETP.NE.AND P1, PT, R11, RZ, PT ;  /* 0x000000ff0b00720c */ /* 0x000fe40003f25270 */
[----:B-1----:R-:W-:-:S04]  /*0a30*/  MOV R3, 0x2000 ;  /* 0x0000200000037802 */ /* 0x002fc80000000f00 */
[----:B------:R2:W-:Y:S07]  /*0a40*/  SYNCS.ARRIVE.TRANS64 RZ, [R4+URZ+0x9000], R3 ;  /* 0x0090000304ff79a7 */ /* 0x0005ee000800003f */
[----:B------:R-:W-:Y:S05]  /*0a50*/  @!P1 BRA `(.L_x_13) ;  /* 0x0000000000049947 */ /* 0x000fea0003800000 */
[----:B------:R-:W-:Y:S01]  /*0a60*/  BPT.TRAP 0x1 ;  /* 0x000000040000795c */ /* 0x000fe20000300000 */
.L_x_13:
[----:B------:R-:W-:Y:S01]  /*0a70*/  R2UR UR33, R4 ;  /* 0x00000000042172ca */ /* 0x000fe200000e0000 */
[----:B------:R-:W-:Y:S01]  /*0a80*/  ULDC.64 UR4, c[0x0][0x198] ;  /* 0x0000660000047ab9 */ /* 0x000fe20000000a00 */
[----:B-12---:R-:W1:Y:S01]  /*0a90*/  S2R R4, SR_CgaCtaId ;  /* 0x0000000000047919 */ /* 0x006e620000008800 */
[----:B------:R-:W-:Y:S01]  /*0aa0*/  UIADD3 UR4, UP0, UR4, 0x1f0, URZ ;  /* 0x000001f004047890 */ /* 0x000fe2000ff1e03f */
[----:B------:R-:W-:Y:S01]  /*0ab0*/  MOV R3, 0x400 ;  /* 0x0000040000037802 */ /* 0x000fe20000000f00 */
[----:B------:R-:W-:Y:S01]  /*0ac0*/  UMOV UR6, 0x0 ;  /* 0x0000000000067882 */ /* 0x000fe20000000000 */
[----:B------:R-:W-:Y:S01]  /*0ad0*/  UMOV UR7, 0x10000000 ;  /* 0x1000000000077882 */ /* 0x000fe20000000000 */
[----:B------:R-:W-:Y:S01]  /*0ae0*/  UIADD3.X UR5, URZ, UR5, URZ, UP0, !UPT ;  /* 0x000000053f057290 */ /* 0x000fe200087fe43f */
[----:B------:R-:W-:Y:S01]  /*0af0*/  IMAD.MOV.U32 R6, RZ, RZ, 0x1 ;  /* 0x00000001ff067424 */ /* 0x000fe200078e00ff */
[----:B------:R-:W-:Y:S01]  /*0b00*/  UMOV UR34, URZ ;  /* 0x0000003f00227c82 */ /* 0x000fe20008000000 */
[----:B------:R-:W-:Y:S01]  /*0b10*/  UMOV UR35, URZ ;  /* 0x0000003f00237c82 */ /* 0x000fe20008000000 */
[----:B------:R-:W-:Y:S01]  /*0b20*/  ISETP.NE.AND P2, PT, R0, RZ, PT ;  /* 0x000000ff0000720c */ /* 0x000fe20003f45270 */
[----:B------:R-:W-:Y:S01]  /*0b30*/  IMAD.MOV.U32 R9, RZ, RZ, 0x1 ;  /* 0x00000001ff097424 */ /* 0x000fe200078e00ff */
[----:B------:R-:W-:Y:S01]  /*0b40*/  UIADD3 UR32, UR33, 0x1000, URZ ;  /* 0x0000100021207890 */ /* 0x000fe2000fffe03f */
[----:B------:R-:W-:Y:S01]  /*0b50*/  SHF.L.U32 R6, R6, 0x1f, RZ ;  /* 0x0000001f06067819 */ /* 0x000fe200000006ff */
[----:B------:R-:W-:-:S09]  /*0b60*/  UIADD3 UR33, UR33, 0x9000, URZ ;  /* 0x0000900021217890 */ /* 0x000fd2000fffe03f */
[----:B------:R2:W-:Y:S01]  /*0b70*/  UTMALDG.4D [UR32], [UR4], desc[UR6] ;  /* 0x00000620040075b4 */ /* 0x0005e20008019000 */
[----:B-1----:R-:W-:-:S05]  /*0b80*/  LEA R4, R4, R3, 0x18 ;  /* 0x0000000304047211 */ /* 0x002fca00078ec0ff */
[----:B--2---:R-:W-:-:S07]  /*0b90*/  IMAD R3, R5, 0x8, R4 ;  /* 0x0000000805037824 */ /* 0x004fce00078e0204 */
.L_x_14:
[----:B-1----:R1:W2:Y:S02]  /*0ba0*/  SYNCS.PHASECHK.TRANS64.TRYWAIT P1, [R3+URZ+0x9020], R6 ;  /* 0x00902006030075a7 */ /* 0x0022a4000802017f */
[----:B--2---:R-:W-:Y:S05]  /*0bb0*/  @!P1 NANOSLEEP.SYNCS 0x989680 ;  /* 0x009896800000995d */ /* 0x004fea0003900000 */
[----:B------:R-:W2:Y:S02]  /*0bc0*/  @!P1 SYNCS.PHASECHK.TRANS64 P1, [R3+URZ+0x9020], R6 ;  /* 0x00902006030095a7 */ /* 0x000ea4000802007f */
[----:B--2---:R-:W-:Y:S05]  /*0bd0*/  @!P1 BRA `(.L_x_14) ;  /* 0xfffffffc00f09947 */ /* 0x004fea000383ffff */
[----:B------:R-:W-:Y:S05]  /*0be0*/  @P2 BRA `(.L_x_15) ;  /* 0x0000000000142947 */ /* 0x000fea0003800000 */
[----:B------:R-:W-:Y:S01]  /*0bf0*/  ISETP.NE.AND P1, PT, R11, RZ, PT ;  /* 0x000000ff0b00720c */ /* 0x000fe20003f25270 */
[----:B-1----:R-:W-:-:S04]  /*0c00*/  IMAD.MOV.U32 R6, RZ, RZ, 0x2000 ;  /* 0x00002000ff067424 */ /* 0x002fc800078e00ff */
[----:B------:R2:W-:Y:S08]  /*0c10*/  SYNCS.ARRIVE.TRANS64 RZ, [R3+URZ+0x9000], R6 ;  /* 0x0090000603ff79a7 */ /* 0x0005f0000800003f */
[----:B------:R-:W-:Y:S05]  /*0c20*/  @!P1 BRA `(.L_x_15) ;  /* 0x0000000000049947 */ /* 0x000fea0003800000 */
[----:B------:R-:W-:Y:S01]  /*0c30*/  BPT.TRAP 0x1 ;  /* 0x000000040000795c */ /* 0x000fe20000300000 */
.L_x_15:
[----:B------:R-:W-:Y:S01]  /*0c40*/  LEA R4, R5, R4, 0xd ;  /* 0x0000000405047211 */ /* 0x000fe200078e68ff */
[----:B------:R-:W-:Y:S01]  /*0c50*/  ULDC.64 UR4, c[0x0][0x198] ;  /* 0x0000660000047ab9 */ /* 0x000fe20000000a00 */
[----:B------:R-:W-:Y:S01]  /*0c60*/  R2UR UR33, R3 ;  /* 0x00000000032172ca */ /* 0x000fe200000e0000 */
[----:B------:R-:W-:Y:S01]  /*0c70*/  UIADD3 UR4, UP0, UR4, 0x2f0, URZ ;  /* 0x000002f004047890 */ /* 0x000fe2000ff1e03f */
[----:B------:R-:W-:Y:S01]  /*0c80*/  R2UR UR32, R4 ;  /* 0x00000000042072ca */ /* 0x000fe200000e0000 */
[----:B------:R-:W-:Y:S01]  /*0c90*/  UMOV UR6, 0x0 ;  /* 0x0000000000067882 */ /* 0x000fe20000000000 */
[----:B------:R-:W-:Y:S01]  /*0ca0*/  UMOV UR7, 0x10000000 ;  /* 0x1000000000077882 */ /* 0x000fe20000000000 */
[----:B------:R-:W-:Y:S01]  /*0cb0*/  UIADD3.X UR5, URZ, UR5, URZ, UP0, !UPT ;  /* 0x000000053f057290 */ /* 0x000fe200087fe43f */
[----:B------:R-:W-:Y:S01]  /*0cc0*/  VIADD R5, R5, 0x1 ;  /* 0x0000000105057836 */ /* 0x000fe20000000000 */
[----:B------:R-:W-:Y:S01]  /*0cd0*/  UMOV UR34, URZ ;  /* 0x0000003f00227c82 */ /* 0x000fe20008000000 */
[----:B------:R-:W-:-:S05]  /*0ce0*/  UMOV UR35, URZ ;  /* 0x0000003f00237c82 */ /* 0x000fca0008000000 */
[----:B------:R-:W-:Y:S02]  /*0cf0*/  UIADD3 UR33, UR33, 0x9000, URZ ;  /* 0x0000900021217890 */ /* 0x000fe4000fffe03f */
[----:B------:R-:W-:-:S09]  /*0d00*/  UIADD3 UR32, UR32, 0x1000, URZ ;  /* 0x0000100020207890 */ /* 0x000fd2000fffe03f */
[----:B------:R3:W-:Y:S02]  /*0d10*/  UTMALDG.4D [UR32], [UR4], desc[UR6] ;  /* 0x00000620040075b4 */ /* 0x0007e40008019000 */
[----:B---3--:R-:W-:Y:S01]  /*0d20*/  NOP ;  /* 0x0000000000007918 */ /* 0x008fe20000000000 */
.L_x_11:
[----:B------:R-:W-:Y:S01]  /*0d30*/  ISETP.GE.AND P1, PT, R2, 0x2, PT ;  /* 0x000000020200780c */ /* 0x000fe20003f26270 */
[----:B-12---:R-:W-:-:S12]  /*0d40*/  IMAD.MOV.U32 R6, RZ, RZ, 0x1 ;  /* 0x00000001ff067424 */ /* 0x006fd800078e00ff */
[----:B------:R-:W-:Y:S05]  /*0d50*/  @!P1 BRA `(.L_x_16) ;  /* 0x0000000400249947 */ /* 0x000fea0003800000 */
[----:B------:R-:W1:Y:S01]  /*0d60*/  S2R R4, SR_CgaCtaId ;  /* 0x0000000000047919 */ /* 0x000e620000008800 */
[----:B------:R-:W-:Y:S01]  /*0d70*/  MOV R3, 0x400 ;  /* 0x0000040000037802 */ /* 0x000fe20000000f00 */
[----:B------:R-:W-:Y:S01]  /*0d80*/  IMAD.MOV.U32 R6, RZ, RZ, 0x1 ;  /* 0x00000001ff067424 */ /* 0x000fe200078e00ff */
[----:B------:R-:W-:-:S04]  /*0d90*/  ISETP.NE.AND P2, PT, R0, RZ, PT ;  /* 0x000000ff0000720c */ /* 0x000fc80003f45270 */
[----:B------:R-:W-:Y:S02]  /*0da0*/  SHF.L.U32 R6, R6, 0x1f, RZ ;  /* 0x0000001f06067819 */ /* 0x000fe400000006ff */
[----:B-1----:R-:W-:-:S05]  /*0db0*/  LEA R4, R4, R3, 0x18 ;  /* 0x0000000304047211 */ /* 0x002fca00078ec0ff */
[----:B------:R-:W-:-:S07]  /*0dc0*/  IMAD R3, R5, 0x8, R4 ;  /* 0x0000000805037824 */ /* 0x000fce00078e0204 */
.L_x_17:
        /* <DEDUP_REMOVED lines=10> */
.L_x_18:
[----:B------:R-:W-:Y:S01]  /*0e70*/  IMAD R4, R5, 0x2000, R4 ;  /* 0x0000200005047824 */ /* 0x000fe200078e0204 */
[----:B------:R-:W-:Y:S01]  /*0e80*/  R2UR UR33, R3 ;  /* 0x00000000032172ca */ /* 0x000fe200000e0000 */
[----:B------:R-:W-:Y:S01]  /*0e90*/  ULDC.64 UR4, c[0x0][0x198] ;  /* 0x0000660000047ab9 */ /* 0x000fe20000000a00 */
[----:B------:R-:W-:Y:S01]  /*0ea0*/  R2UR UR35, R9 ;  /* 0x00000000092372ca */ /* 0x000fe200000e0000 */
[----:B------:R-:W-:Y:S01]  /*0eb0*/  UIADD3 UR4, UP0, UR4, 0x1f0, URZ ;  /* 0x000001f004047890 */ /* 0x000fe2000ff1e03f */
[----:B------:R-:W-:Y:S01]  /*0ec0*/  R2UR UR32, R4 ;  /* 0x00000000042072ca */ /* 0x000fe200000e0000 */
[----:B------:R-:W-:Y:S01]  /*0ed0*/  UMOV UR6, 0x0 ;  /* 0x0000000000067882 */ /* 0x000fe20000000000 */
[----:B------:R-:W3:Y:S01]  /*0ee0*/  S2R R4, SR_CgaCtaId ;  /* 0x0000000000047919 */ /* 0x000ee20000008800 */
[----:B------:R-:W-:Y:S01]  /*0ef0*/  UIADD3.X UR5, URZ, UR5, URZ, UP0, !UPT ;  /* 0x000000053f057290 */ /* 0x000fe200087fe43f */
[----:B------:R-:W-:Y:S01]  /*0f00*/  VIADD R5, R5, 0x1 ;  /* 0x0000000105057836 */ /* 0x000fe20000000000 */
[----:B------:R-:W-:Y:S01]  /*0f10*/  UMOV UR7, 0x10000000 ;  /* 0x1000000000077882 */ /* 0x000fe20000000000 */
[----:B------:R-:W-:Y:S01]  /*0f20*/  UMOV UR34, URZ ;  /* 0x0000003f00227c82 */ /* 0x000fe20008000000 */
[----:B-12---:R-:W-:-:S02]  /*0f30*/  MOV R3, 0x400 ;  /* 0x0000040000037802 */ /* 0x006fc40000000f00 */
[----:B------:R-:W-:Y:S01]  /*0f40*/  UIADD3 UR33, UR33, 0x9000, URZ ;  /* 0x0000900021217890 */ /* 0x000fe2000fffe03f */
[C---:B------:R-:W-:Y:S01]  /*0f50*/  ISETP.NE.AND P2, PT, R5.reuse, 0x4, PT ;  /* 0x000000040500780c */ /* 0x040fe20003f45270 */
[----:B------:R-:W-:Y:S01]  /*0f60*/  USHF.L.U32 UR35, UR35, 0x7, URZ ;  /* 0x0000000723237899 */ /* 0x000fe2000800063f */
[C---:B------:R-:W-:Y:S01]  /*0f70*/  ISETP.NE.AND P1, PT, R5.reuse, 0x4, PT ;  /* 0x000000040500780c */ /* 0x040fe20003f25270 */
[----:B------:R-:W-:Y:S01]  /*0f80*/  UIADD3 UR32, UR32, 0x1000, URZ ;  /* 0x0000100020207890 */ /* 0x000fe2000fffe03f */
[----:B------:R-:W-:Y:S02]  /*0f90*/  SEL R5, R5, RZ, P2 ;  /* 0x000000ff05057207 */ /* 0x000fe40001000000 */
[----:B------:R-:W-:Y:S02]  /*0fa0*/  SEL R6, RZ, 0x1, !P1 ;  /* 0x00000001ff067807 */ /* 0x000fe40004800000 */
[----:B------:R-:W-:-:S04]  /*0fb0*/  ISETP.NE.AND P3, PT, R0, RZ, PT ;  /* 0x000000ff0000720c */ /* 0x000fc80003f65270 */
[----:B------:R1:W-:Y:S01]  /*0fc0*/  UTMALDG.4D [UR32], [UR4], desc[UR6] ;  /* 0x00000620040075b4 */ /* 0x0003e20008019000 */
[----:B---3--:R-:W-:Y:S02]  /*0fd0*/  LEA R4, R4, R3, 0x18 ;  /* 0x0000000304047211 */ /* 0x008fe400078ec0ff */
[----:B------:R-:W-:-:S03]  /*0fe0*/  SHF.L.U32 R3, R6, 0x1f, RZ ;  /* 0x0000001f06037819 */ /* 0x000fc600000006ff */
[----:B-1----:R-:W-:-:S07]  /*0ff0*/  IMAD R8, R5, 0x8, R4 ;  /* 0x0000000805087824 */ /* 0x002fce00078e0204 */
.L_x_19:
        /* <DEDUP_REMOVED lines=10> */
.L_x_20:
[----:B------:R-:W-:Y:S01]  /*10a0*/  LEA R4, R5, R4, 0xd ;  /* 0x0000000405047211 */ /* 0x000fe200078e68ff */
[----:B------:R-:W-:Y:S01]  /*10b0*/  ULDC.64 UR4, c[0x0][0x198] ;  /* 0x0000660000047ab9 */ /* 0x000fe20000000a00 */
[----:B------:R-:W-:Y:S01]  /*10c0*/  R2UR UR35, R9 ;  /* 0x00000000092372ca */ /* 0x000fe200000e0000 */
[----:B------:R-:W-:Y:S01]  /*10d0*/  UIADD3 UR4, UP0, UR4, 0x2f0, URZ ;  /* 0x000002f004047890 */ /* 0x000fe2000ff1e03f */
[----:B------:R-:W-:Y:S01]  /*10e0*/  R2UR UR33, R8 ;  /* 0x00000000082172ca */ /* 0x000fe200000e0000 */
[----:B------:R-:W-:Y:S01]  /*10f0*/  UMOV UR6, 0x0 ;  /* 0x0000000000067882 */ /* 0x000fe20000000000 */
[----:B------:R-:W-:Y:S01]  /*1100*/  R2UR UR32, R4 ;  /* 0x00000000042072ca */ /* 0x000fe200000e0000 */
[----:B------:R-:W-:Y:S01]  /*1110*/  UIADD3.X UR5, URZ, UR5, URZ, UP0, !UPT ;  /* 0x000000053f057290 */ /* 0x000fe200087fe43f */
[----:B------:R-:W-:Y:S01]  /*1120*/  VIADD R5, R5, 0x1 ;  /* 0x0000000105057836 */ /* 0x000fe20000000000 */
[----:B------:R-:W-:Y:S01]  /*1130*/  UMOV UR7, 0x10000000 ;  /* 0x1000000000077882 */ /* 0x000fe20000000000 */
[----:B------:R-:W-:Y:S01]  /*1140*/  UMOV UR34, URZ ;  /* 0x0000003f00227c82 */ /* 0x000fe20008000000 */
[----:B------:R-:W-:-:S02]  /*1150*/  VIADD R9, R9, 0x1 ;  /* 0x0000000109097836 */ /* 0x000fc40000000000 */
[C---:B------:R-:W-:Y:S02]  /*1160*/  ISETP.NE.AND P1, PT, R5.reuse, 0x4, PT ;  /* 0x000000040500780c */ /* 0x040fe40003f25270 */
[----:B------:R-:W-:Y:S02]  /*1170*/  USHF.L.U32 UR35, UR35, 0x7, URZ ;  /* 0x0000000723237899 */ /* 0x000fe4000800063f */
[----:B------:R-:W-:Y:S01]  /*1180*/  UIADD3 UR33, UR33, 0x9000, URZ ;  /* 0x0000900021217890 */ /* 0x000fe2000fffe03f */
[----:B-12---:R-:W-:Y:S01]  /*1190*/  SEL R3, RZ, 0x1, P1 ;  /* 0x00000001ff037807 */ /* 0x006fe20000800000 */
[----:B------:R-:W-:Y:S01]  /*11a0*/  UIADD3 UR32, UR32, 0x1000, URZ ;  /* 0x0000100020207890 */ /* 0x000fe2000fffe03f */
[----:B------:R-:W-:Y:S02]  /*11b0*/  SEL R5, R5, RZ, P1 ;  /* 0x000000ff05057207 */ /* 0x000fe40000800000 */
[----:B------:R-:W-:-:S06]  /*11c0*/  LOP3.LUT R6, R6, R3, RZ, 0x3c, !PT ;  /* 0x0000000306067212 */ /* 0x000fcc00078e3cff */
[----:B------:R1:W-:Y:S02]  /*11d0*/  UTMALDG.4D [UR32], [UR4], desc[UR6] ;  /* 0x00000620040075b4 */ /* 0x0003e40008019000 */
[----:B-1----:R-:W-:Y:S01]  /*11e0*/  NOP ;  /* 0x0000000000007918 */ /* 0x002fe20000000000 */
.L_x_16:
[----:B------:R-:W-:-:S05]  /*11f0*/  IMAD.SHL.U32 R8, R2, 0x2, RZ ;  /* 0x0000000202087824 */ /* 0x000fca00078e00ff */
[----:B------:R-:W-:-:S04]  /*1200*/  LOP3.LUT R8, R8, 0xfffffffe, RZ, 0x3c, !PT ;  /* 0xfffffffe08087812 */ /* 0x000fc800078e3cff */
[----:B------:R-:W-:-:S07]  /*1210*/  IADD3 R8, -R8, -0x6, RZ ;  /* 0xfffffffa08087810 */ /* 0x000fce0007ffe1ff */
.L_x_10:
[----:B------:R-:W-:Y:S05]  /*1220*/  BSYNC B0 ;  /* 0x0000000000007941 */ /* 0x000fea0003800000 */
.L_x_9:
[----:B------:R-:W3:Y:S01]  /*1230*/  S2R R11, SR_CgaCtaId ;  /* 0x00000000000b7919 */ /* 0x000ee20000008800 */
[----:B------:R-:W-:Y:S01]  /*1240*/  MOV R2, 0x400 ;  /* 0x0000040000027802 */ /* 0x000fe20000000f00 */
[----:B-12---:R-:W-:Y:S01]  /*1250*/  IMAD.MOV.U32 R4, RZ, RZ, RZ ;  /* 0x000000ffff047224 */ /* 0x006fe200078e00ff */
[----:B------:R-:W-:Y:S02]  /*1260*/  SHF.L.U32 R3, RZ, 0x1f, RZ ;  /* 0x0000001fff037819 */ /* 0x000fe400000006ff */
[----:B---3--:R-:W-:-:S07]  /*1270*/  LEA R2, R11, R2, 0x18 ;  /* 0x000000020b027211 */ /* 0x008fce00078ec0ff */
.L_x_21:
[----:B-1----:R1:W2:Y:S02]  /*1280*/  SYNCS.PHASECHK.TRANS64.TRYWAIT P1, [R2+URZ+0x9040], R3 ;  /* 0x00904003020075a7 */ /* 0x0022a4000802017f */
[----:B--2---:R-:W-:Y:S05]  /*1290*/  @!P1 NANOSLEEP.SYNCS 0x989680 ;  /* 0x009896800000995d */ /* 0x004fea0003900000 */
[----:B------:R-:W2:Y:S02]  /*12a0*/  @!P1 SYNCS.PHASECHK.TRANS64 P1, [R2+URZ+0x9040], R3 ;  /* 0x00904003020095a7 */ /* 0x000ea4000802007f */
[----:B--2---:R-:W-:Y:S05]  /*12b0*/  @!P1 BRA `(.L_x_21) ;  /* 0xfffffffc00f09947 */ /* 0x004fea000383ffff */
[----:B------:R-:W2:Y:S01]  /*12c0*/  LDC R11, c[0x0][0x28c] ;  /* 0x0000a300ff0b7b82 */ /* 0x000ea20000000800 */
[----:B-1----:R-:W-:Y:S02]  /*12d0*/  SHF.R.S32.HI R3, RZ, 0x1f, R0 ;  /* 0x0000001fff037819 */ /* 0x002fe40000011400 */
[----:B------:R-:W-:Y:S02]  /*12e0*/  SHF.L.U32 R15, RZ, 0x1f, RZ ;  /* 0x0000001fff0f7819 */ /* 0x000fe400000006ff */
[----:B--2---:R-:W-:Y:S02]  /*12f0*/  IADD3 R12, R11, 0x7f, RZ ;  /* 0x0000007f0b0c7810 */ /* 0x004fe40007ffe0ff */
[----:B------:R-:W-:Y:S02]  /*1300*/  LEA.HI R11, R3, R0, RZ, 0x5 ;  /* 0x00000000030b7211 */ /* 0x000fe400078f28ff */
[----:B------:R-:W-:Y:S02]  /*1310*/  SHF.R.S32.HI R13, RZ, 0x1f, R12 ;  /* 0x0000001fff0d7819 */ /* 0x000fe4000001140c */
[----:B------:R-:W-:-:S02]  /*1320*/  SHF.R.S32.HI R11, RZ, 0x5, R11 ;  /* 0x00000005ff0b7819 */ /* 0x000fc4000001140b */
[----:B------:R-:W-:Y:S02]  /*1330*/  LEA.HI R13, R13, R12, RZ, 0x7 ;  /* 0x0000000c0d0d7211 */ /* 0x000fe400078f38ff */
[----:B------:R-:W-:Y:S02]  /*1340*/  LEA R11, R11, UR11, 0x4 ;  /* 0x0000000b0b0b7c11 */ /* 0x000fe4000f8e20ff */
[----:B------:R-:W-:-:S07]  /*1350*/  SHF.R.S32.HI R18, RZ, 0x7, R13 ;  /* 0x00000007ff127819 */ /* 0x000fce000001140d */
.L_x_22:
[----:B-1----:R1:W2:Y:S02]  /*1360*/  SYNCS.PHASECHK.TRANS64.TRYWAIT P1, [R2+URZ+0x9000], R15 ;  /* 0x0090000f020075a7 */ /* 0x0022a4000802017f */
[----:B--2---:R-:W-:Y:S05]  /*1370*/  @!P1 NANOSLEEP.SYNCS 0x989680 ;  /* 0x009896800000995d */ /* 0x004fea0003900000 */
[----:B------:R-:W2:Y:S02]  /*1380*/  @!P1 SYNCS.PHASECHK.TRANS64 P1, [R2+URZ+0x9000], R15 ;  /* 0x0090000f020095a7 */ /* 0x000ea4000802007f */
[----:B--2---:R-:W-:Y:S05]  /*1390*/  @!P1 BRA `(.L_x_22) ;  /* 0xfffffffc00f09947 */ /* 0x004fea000383ffff */
[----:B------:R-:W-:Y:S01]  /*13a0*/  LEA.HI R3, R3, R0, RZ, 0x2 ;  /* 0x0000000003037211 */ /* 0x000fe200078f10ff */
[----:B------:R-:W-:Y:S05]  /*13b0*/  WARPSYNC.ALL ;  /* 0x0000000000007948 */ /* 0x000fea0003800000 */
[--C-:B------:R-:W-:Y:S02]  /*13c0*/  SHF.R.S32.HI R14, RZ, 0x2, R3.reuse ;  /* 0x00000002ff0e7819 */ /* 0x100fe40000011403 */
[----:B------:R-:W-:Y:S02]  /*13d0*/  SHF.R.S32.HI R13, RZ, 0x1f, R3 ;  /* 0x0000001fff0d7819 */ /* 0x000fe40000011403 */
[----:B------:R-:W-:-:S02]  /*13e0*/  LOP3.LUT R3, R3, 0x7ffffffc, RZ, 0xc0, !PT ;  /* 0x7ffffffc03037812 */ /* 0x000fc400078ec0ff */
[----:B------:R-:W-:Y:S02]  /*13f0*/  LEA.HI R13, R13, R14, RZ, 0x3 ;  /* 0x0000000e0d0d7211 */ /* 0x000fe400078f18ff */
[----:B------:R-:W-:Y:S01]  /*1400*/  VIMNMX R21, R18, R21, PT ;  /* 0x0000001512157248 */ /* 0x000fe20003fe0100 */
[----:B------:R-:W-:Y:S01]  /*1410*/  IMAD.IADD R12, R0, 0x1, -R3 ;  /* 0x00000001000c7824 */ /* 0x000fe200078e0a03 */
[----:B------:R-:W-:-:S03]  /*1420*/  LOP3.LUT R3, R13, 0xfffffff8, RZ, 0xc0, !PT ;  /* 0xfffffff80d037812 */ /* 0x000fc600078ec0ff */
[----:B------:R-:W-:Y:S01]  /*1430*/  IMAD.SHL.U32 R12, R12, 0x2, RZ ;  /* 0x000000020c0c7824 */ /* 0x000fe200078e00ff */
[----:B------:R-:W-:Y:S02]  /*1440*/  IADD3 R3, R11, R14, -R3 ;  /* 0x0000000e0b037210 */ /* 0x000fe40007ffe803 */
[C---:B------:R-:W-:Y:S01]  /*1450*/  R2UR UR14, R2.reuse ;  /* 0x00000000020e72ca */ /* 0x040fe200000e0000 */
[----:B------:R-:W-:Y:S01]  /*1460*/  WARPGROUP.ARRIVE ;  /* 0x00000000000079c5 */ /* 0x000fe20000000000 */
[----:B------:R-:W-:Y:S01]  /*1470*/  R2UR UR4, R2 ;  /* 0x00000000020472ca */ /* 0x000fe200000e0000 */
[----:B------:R-:W-:Y:S01]  /*1480*/  UMOV UR5, 0x80000020 ;  /* 0x8000002000057882 */ /* 0x000fe20000000000 */
[----:B------:R-:W-:Y:S01]  /*1490*/  UMOV UR7, 0x80000020 ;  /* 0x8000002000077882 */ /* 0x000fe20000000000 */
[----:B------:R-:W-:Y:S01]  /*14a0*/  UMOV UR17, 0x80000020 ;  /* 0x8000002000117882 */ /* 0x000fe20000000000 */
[----:B------:R-:W-:Y:S01]  /*14b0*/  UMOV UR19, 0x80000020 ;  /* 0x8000002000137882 */ /* 0x000fe20000000000 */
[C---:B------:R-:W-:Y:S01]  /*14c0*/  VIADD R18, R12.reuse, 0x9 ;  /* 0x000000090c127836 */ /* 0x040fe20000000000 */
[CC--:B------:R-:W-:Y:S01]  /*14d0*/  ISETP.GT.AND P2, PT, R3.reuse, R12.reuse, PT ;  /* 0x0000000c0300720c */ /* 0x0c0fe20003f44270 */
[C---:B------:R-:W-:Y:S01]  /*14e0*/  VIADD R14, R12.reuse, 0x8 ;  /* 0x000000080c0e7836 */ /* 0x040fe20000000000 */
[C---:B------:R-:W-:Y:S01]  /*14f0*/  ISETP.GE.AND P1, PT, R3.reuse, R12, PT ;  /* 0x0000000c0300720c */ /* 0x040fe20003f26270 */
[C---:B------:R-:W-:Y:S01]  /*1500*/  VIADD R22, R12.reuse, 0x11 ;  /* 0x000000110c167836 */ /* 0x040fe20000000000 */
[C---:B------:R-:W-:Y:S01]  /*1510*/  ISETP.GE.AND P4, PT, R3.reuse, R18, PT ;  /* 0x000000120300720c */ /* 0x040fe20003f86270 */
[----:B------:R-:W-:Y:S01]  /*1520*/  UIADD3 UR14, UR14, 0x1000, URZ ;  /* 0x000010000e0e7890 */ /* 0x000fe2000fffe03f */
[C---:B------:R-:W-:Y:S01]  /*1530*/  VIADD R18, R12.reuse, 0x19 ;  /* 0x000000190c127836 */ /* 0x040fe20000000000 */
[----:B------:R-:W-:Y:S01]  /*1540*/  USHF.R.U32.HI UR4, URZ, 0x4, UR4 ;  /* 0x000000043f047899 */ /* 0x000fe20008011604 */
[C---:B------:R-:W-:Y:S01]  /*1550*/  ISETP.GE.AND P3, PT, R3.reuse, R14, PT ;  /* 0x0000000e0300720c */ /* 0x040fe20003f66270 */
[----:B------:R-:W-:Y:S01]  /*1560*/  USHF.R.U32.HI UR14, URZ, 0x4, UR14 ;  /* 0x000000043f0e7899 */ /* 0x000fe2000801160e */
[C---:B------:R-:W-:Y:S01]  /*1570*/  VIADD R14, R12.reuse, 0x18 ;  /* 0x000000180c0e7836 */ /* 0x040fe20000000000 */
[----:B------:R-:W-:Y:S01]  /*1580*/  ULOP3.LUT UR4, UR4, 0x3fff, URZ, 0xc0, !UPT ;  /* 0x00003fff04047892 */ /* 0x000fe2000f8ec03f */
[C---:B------:R-:W-:Y:S01]  /*1590*/  ISETP.GE.AND P5, PT, R3.reuse, R22, PT ;  /* 0x000000160300720c */ /* 0x040fe20003fa6270 */
[----:B------:R-:W-:Y:S01]  /*15a0*/  ULOP3.LUT UR14, UR14, 0x3fff, URZ, 0xc0, !UPT ;  /* 0x00003fff0e0e7892 */ /* 0x000fe2000f8ec03f */
[----:B------:R-:W-:Y:S01]  /*15b0*/  IADD3 R20, R12, 0x10, RZ ;  /* 0x000000100c147810 */ /* 0x000fe20007ffe0ff */
[----:B------:R-:W-:Y:S01]  /*15c0*/  ULOP3.LUT UR8, UR4, 0x10000, URZ, 0xfc, !UPT ;  /* 0x0001000004087892 */ /* 0x000fe2000f8efc3f */
[----:B------:R-:W-:Y:S01]  /*15d0*/  P2R R11, PR, RZ, 0x1 ;  /* 0x00000001ff0b7803 */ /* 0x000fe20000000000 */
[----:B------:R-:W-:Y:S01]  /*15e0*/  ULOP3.LUT UR20, UR14, 0x10000, URZ, 0xfc, !UPT ;  /* 0x000100000e147892 */ /* 0x000fe2000f8efc3f */
[----:B------:R-:W-:Y:S01]  /*15f0*/  ISETP.GE.AND P6, PT, R3, R20, PT ;  /* 0x000000140300720c */ /* 0x000fe20003fc6270 */
[----:B------:R-:W-:-:S02]  /*1600*/  UIADD3 UR16, UR8, 0x2, URZ ;  /* 0x0000000208107890 */ /* 0x000fc4000fffe03f */
[----:B------:R-:W-:Y:S01]  /*1610*/  UIADD3 UR18, UR20, 0x2, URZ ;  /* 0x0000000214127890 */ /* 0x000fe2000fffe03f */
[----:B------:R-:W-:Y:S02]  /*1620*/  UMOV UR4, UR8 ;  /* 0x0000000800047c82 */ /* 0x000fe40008000000 */
[----:B------:R-:W-:Y:S02]  /*1630*/  UMOV UR6, UR20 ;  /* 0x0000001400067c82 */ /* 0x000fe40008000000 */
[----:B------:R-:W-:Y:S01]  /*1640*/  HGMMA.64x128x16.F32 R24, gdesc[UR4], RZ, !UPT, gsb0 ;  /* 0x01e00000041879f0 */ /* 0x000fe2000c0008ff */
[----:B------:R-:W-:Y:S02]  /*1650*/  ULDC UR6, c[0x0][0x604] ;  /* 0x0001810000067ab9 */ /* 0x000fe40000000800 */
[----:B------:R-:W-:Y:S02]  /*1660*/  WARPGROUP.DEPBAR.LE gsb0, 0x0 ;  /* 0x00008000000079c5 */ /* 0x000fe40000010000 */
[----:B------:R-:W-:-:S07]  /*1670*/  WARPGROUP.ARRIVE ;  /* 0x00000000000079c5 */ /* 0x000fce0000000000 */
[----:B------:R-:W-:Y:S03]  /*1680*/  HGMMA.64x128x16.F32 R24, gdesc[UR16], R24, gsb0 ;  /* 0x01e00000101879f0 */ /* 0x000fe60008000818 */
[----:B------:R-:W-:Y:S02]  /*1690*/  WARPGROUP.DEPBAR.LE gsb0, 0x0 ;  /* 0x00008000000079c5 */ /* 0x000fe40000010000 */
[----:B------:R-:W-:Y:S02]  /*16a0*/  FSEL R25, R25, -INF , P2 ;  /* 0xff80000019197808 */ /* 0x000fe40001000000 */
[----:B------:R-:W-:Y:S02]  /*16b0*/  FSEL R31, R31, -INF , P2 ;  /* 0xff8000001f1f7808 */ /* 0x000fe40001000000 */
[----:B------:R-:W-:Y:S02]  /*16c0*/  ISETP.GE.AND P2, PT, R3, R18, PT ;  /* 0x000000120300720c */ /* 0x000fe40003f46270 */
[----:B------:R-:W-:-:S02]  /*16d0*/  IADD3 R18, R12, 0x21, RZ ;  /* 0x000000210c127810 */ /* 0x000fc40007ffe0ff */
[----:B------:R-:W-:Y:S02]  /*16e0*/  FSEL R24, R24, -INF , P1 ;  /* 0xff80000018187808 */ /* 0x000fe40000800000 */
[----:B------:R-:W-:Y:S02]  /*16f0*/  FSEL R29, R29, -INF , P4 ;  /* 0xff8000001d1d7808 */ /* 0x000fe40002000000 */
[----:B------:R-:W-:Y:S02]  /*1700*/  FSEL R35, R35, -INF , P4 ;  /* 0xff80000023237808 */ /* 0x000fe40002000000 */
[C---:B------:R-:W-:Y:S01]  /*1710*/  ISETP.GE.AND P4, PT, R3.reuse, R18, PT ;  /* 0x000000120300720c */ /* 0x040fe20003f86270 */
[----:B------:R-:W-:Y:S01]  /*1720*/  VIADD R18, R12, 0x29 ;  /* 0x000000290c127836 */ /* 0x000fe20000000000 */
[----:B------:R-:W-:Y:S02]  /*1730*/  FSEL R30, R30, -INF , P1 ;  /* 0xff8000001e1e7808 */ /* 0x000fe40000800000 */
[----:B------:R-:W-:Y:S01]  /*1740*/  ISETP.GE.AND P1, PT, R3, R14, PT ;  /* 0x0000000e0300720c */ /* 0x000fe20003f26270 */
[----:B------:R-:W-:Y:S01]  /*1750*/  VIADD R14, R12, 0x20 ;  /* 0x000000200c0e7836 */ /* 0x000fe20000000000 */
[----:B------:R-:W-:-:S02]  /*1760*/  FSEL R28, R28, -INF , P3 ;  /* 0xff8000001c1c7808 */ /* 0x000fc40001800000 */
[----:B------:R-:W-:Y:S02]  /*1770*/  FMNMX R13, R24, R25, !PT ;  /* 0x00000019180d7209 */ /* 0x000fe40007800000 */
[----:B------:R-:W-:Y:S02]  /*1780*/  FSEL R33, R33, -INF , P5 ;  /* 0xff80000021217808 */ /* 0x000fe40002800000 */
[----:B------:R-:W-:Y:S02]  /*1790*/  FSEL R39, R39, -INF , P5 ;  /* 0xff80000027277808 */ /* 0x000fe40002800000 */
[----:B------:R-:W-:Y:S02]  /*17a0*/  ISETP.GE.AND P5, PT, R3, R18, PT ;  /* 0x000000120300720c */ /* 0x000fe40003fa6270 */
[----:B------:R-:W-:Y:S02]  /*17b0*/  FMNMX R18, R28, R13, !PT ;  /* 0x0000000d1c127209 */ /* 0x000fe40007800000 */
[----:B------:R-:W-:-:S02]  /*17c0*/  FSEL R34, R34, -INF , P3 ;  /* 0xff80000022227808 */ /* 0x000fc40001800000 */
[----:B------:R-:W-:Y:S01]  /*17d0*/  ISETP.GE.AND P3, PT, R3, R14, PT ;  /* 0x0000000e0300720c */ /* 0x000fe20003f66270 */
[----:B------:R-:W-:Y:S01]  /*17e0*/  VIADD R14, R12, 0x28 ;  /* 0x000000280c0e7836 */ /* 0x000fe20000000000 */
[----:B------:R-:W-:Y:S02]  /*17f0*/  FSEL R32, R32, -INF , P6 ;  /* 0xff80000020207808 */ /* 0x000fe40003000000 */
[----:B------:R-:W-:Y:S02]  /*1800*/  FMNMX R13, R29, R18, !PT ;  /* 0x000000121d0d7209 */ /* 0x000fe40007800000 */
[----:B------:R-:W-:Y:S02]  /*1810*/  FSEL R38, R38, -INF , P6 ;  /* 0xff80000026267808 */ /* 0x000fe40003000000 */
[----:B------:R-:W-:Y:S01]  /*1820*/  ISETP.GE.AND P6, PT, R3, R14, PT ;  /* 0x0000000e0300720c */ /* 0x000fe20003fc6270 */
[----:B------:R-:W-:Y:S01]  /*1830*/  VIADD R14, R12, 0x30 ;  /* 0x000000300c0e7836 */ /* 0x000fe20000000000 */
[----:B------:R-:W-:-:S02]  /*1840*/  FMNMX R18, R32, R13, !PT ;  /* 0x0000000d20127209 */ /* 0x000fc40007800000 */
[----:B------:R-:W-:Y:S02]  /*1850*/  FSEL R36, R36, -INF , P1 ;  /* 0xff80000024247808 */ /* 0x000fe40000800000 */
[----:B------:R-:W-:Y:S02]  /*1860*/  FMNMX R13, R33, R18, !PT ;  /* 0x00000012210d7209 */ /* 0x000fe40007800000 */
[----:B------:R-:W-:Y:S02]  /*1870*/  FSEL R42, R42, -INF , P1 ;  /* 0xff8000002a2a7808 */ /* 0x000fe40000800000 */
[----:B------:R-:W-:Y:S01]  /*1880*/  ISETP.GE.AND P1, PT, R3, R14, PT ;  /* 0x0000000e0300720c */ /* 0x000fe20003f26270 */
[----:B------:R-:W-:Y:S01]  /*1890*/  VIADD R14, R12, 0x31 ;  /* 0x000000310c0e7836 */ /* 0x000fe20000000000 */
[----:B------:R-:W-:Y:S02]  /*18a0*/  FSEL R37, R37, -INF , P2 ;  /* 0xff80000025257808 */ /* 0x000fe40001000000 */
[----:B------:R-:W-:-:S02]  /*18b0*/  FMNMX R18, R36, R13, !PT ;  /* 0x0000000d24127209 */ /* 0x000fc40007800000 */
[----:B------:R-:W-:Y:S02]  /*18c0*/  FSEL R43, R43, -INF , P2 ;  /* 0xff8000002b2b7808 */ /* 0x000fe40001000000 */
[----:B------:R-:W-:Y:S02]  /*18d0*/  ISETP.GE.AND P2, PT, R3, R14, PT ;  /* 0x0000000e0300720c */ /* 0x000fe40003f46270 */
[----:B------:R-:W-:Y:S02]  /*18e0*/  FSEL R40, R40, -INF , P3 ;  /* 0xff80000028287808 */ /* 0x000fe40001800000 */
[----:B------:R-:W-:Y:S02]  /*18f0*/  FMNMX R13, R37, R18, !PT ;  /* 0x00000012250d7209 */ /* 0x000fe40007800000 */
[----:B------:R-:W-:Y:S02]  /*1900*/  IADD3 R14, R12, 0x38, RZ ;  /* 0x000000380c0e7810 */ /* 0x000fe40007ffe0ff */
[----:B------:R-:W-:-:S02]  /*1910*/  FSEL R46, R46, -INF , P3 ;  /* 0xff8000002e2e7808 */ /* 0x000fc40001800000 */
[----:B------:R-:W-:Y:S02]  /*1920*/  FSEL R41, R41, -INF , P4 ;  /* 0xff80000029297808 */ /* 0x000fe40002000000 */
[----:B------:R-:W-:Y:S02]  /*1930*/  FMNMX R18, R40, R13, !PT ;  /* 0x0000000d28127209 */ /* 0x000fe40007800000 */
[----:B------:R-:W-:Y:S01]  /*1940*/  ISETP.GE.AND P3, PT, R3, R14, PT ;  /* 0x0000000e0300720c */ /* 0x000fe20003f66270 */
[----:B------:R-:W-:Y:S01]  /*1950*/  VIADD R14, R12, 0x39 ;  /* 0x000000390c0e7836 */ /* 0x000fe20000000000 */
[----:B------:R-:W-:Y:S02]  /*1960*/  FSEL R44, R44, -INF , P6 ;  /* 0xff8000002c2c7808 */ /* 0x000fe40003000000 */
[----:B------:R-:W-:Y:S02]  /*1970*/  FMNMX R13, R41, R18, !PT ;  /* 0x00000012290d7209 */ /* 0x000fe40007800000 */
[----:B------:R-:W-:-:S02]  /*1980*/  FSEL R47, R47, -INF , P4 ;  /* 0xff8000002f2f7808 */ /* 0x000fc40002000000 */
[----:B------:R-:W-:Y:S01]  /*1990*/  ISETP.GE.AND P4, PT, R3, R14, PT ;  /* 0x0000000e0300720c */ /* 0x000fe20003f86270 */
[----:B------:R-:W-:Y:S01]  /*19a0*/  VIADD R14, R12, 0x40 ;  /* 0x000000400c0e7836 */ /* 0x000fe20000000000 */
[----:B------:R-:W-:Y:S02]  /*19b0*/  FSEL R45, R45, -INF , P5 ;  /* 0xff8000002d2d7808 */ /* 0x000fe40002800000 */
[----:B------:R-:W-:Y:S02]  /*19c0*/  FMNMX R18, R44, R13, !PT ;  /* 0x0000000d2c127209 */ /* 0x000fe40007800000 */
[----:B------:R-:W-:Y:S02]  /*19d0*/  FSEL R50, R50, -INF , P6 ;  /* 0xff80000032327808 */ /* 0x000fe40003000000 */
[----:B------:R-:W-:Y:S02]  /*19e0*/  FSEL R48, R48, -INF , P1 ;  /* 0xff80000030307808 */ /* 0x000fe40000800000 */
[----:B------:R-:W-:-:S02]  /*19f0*/  FMNMX R13, R45, R18, !PT ;  /* 0x000000122d0d7209 */ /* 0x000fc40007800000 */
[----:B------:R-:W-:Y:S01]  /*1a00*/  ISETP.GE.AND P6, PT, R3, R14, PT ;  /* 0x0000000e0300720c */ /* 0x000fe20003fc6270 */
[----:B------:R-:W-:Y:S01]  /*1a10*/  VIADD R14, R12, 0x41 ;  /* 0x000000410c0e7836 */ /* 0x000fe20000000000 */
[----:B------:R-:W-:Y:S02]  /*1a20*/  FSEL R49, R49, -INF , P2 ;  /* 0xff80000031317808 */ /* 0x000fe40001000000 */
[----:B------:R-:W-:Y:S02]  /*1a30*/  FMNMX R18, R48, R13, !PT ;  /* 0x0000000d30127209 */ /* 0x000fe40007800000 */
[----:B------:R-:W-:Y:S02]  /*1a40*/  FSEL R51, R51, -INF , P5 ;  /* 0xff80000033337808 */ /* 0x000fe40002800000 */
[----:B------:R-:W-:Y:S01]  /*1a50*/  ISETP.GE.AND P5, PT, R3, R14, PT ;  /* 0x0000000e0300720c */ /* 0x000fe20003fa6270 */
[----:B------:R-:W-:Y:S01]  /*1a60*/  VIADD R14, R12, 0x48 ;  /* 0x000000480c0e7836 */ /* 0x000fe20000000000 */
[----:B------:R-:W-:-:S02]  /*1a70*/  FSEL R52, R52, -INF , P3 ;  /* 0xff80000034347808 */ /* 0x000fc40001800000 */
[----:B------:R-:W-:Y:S01]  /*1a80*/  FMNMX R13, R49, R18, !PT ;  /* 0x00000012310d7209 */ /* 0x000fe20007800000 */
[----:B------:R-:W-:Y:S01]  /*1a90*/  VIADD R18, R12, 0x59 ;  /* 0x000000590c127836 */ /* 0x000fe20000000000 */
[----:B------:R-:W-:Y:S02]  /*1aa0*/  FSEL R54, R54, -INF , P1 ;  /* 0xff80000036367808 */ /* 0x000fe40000800000 */
[----:B------:R-:W-:Y:S02]  /*1ab0*/  FSEL R53, R53, -INF , P4 ;  /* 0xff80000035357808 */ /* 0x000fe40002000000 */
[----:B------:R-:W-:Y:S02]  /*1ac0*/  FMNMX R20, R52, R13, !PT ;  /* 0x0000000d34147209 */ /* 0x000fe40007800000 */
[----:B------:R-:W-:Y:S02]  /*1ad0*/  ISETP.GE.AND P1, PT, R3, R14, PT ;  /* 0x0000000e0300720c */ /* 0x000fe40003f26270 */
[----:B------:R-:W-:-:S02]  /*1ae0*/  IADD3 R14, R12, 0x49, RZ ;  /* 0x000000490c0e7810 */ /* 0x000fc40007ffe0ff */
[----:B------:R-:W-:Y:S02]  /*1af0*/  FSEL R56, R56, -INF , P6 ;  /* 0xff80000038387808 */ /* 0x000fe40003000000 */
[----:B------:R-:W-:Y:S02]  /*1b00*/  FMNMX R13, R53, R20, !PT ;  /* 0x00000014350d7209 */ /* 0x000fe40007800000 */
[----:B------:R-:W-:Y:S02]  /*1b10*/  FSEL R55, R55, -INF , P2 ;  /* 0xff80000037377808 */ /* 0x000fe40001000000 */
[----:B------:R-:W-:Y:S01]  /*1b20*/  ISETP.GE.AND P2, PT, R3, R14, PT ;  /* 0x0000000e0300720c */ /* 0x000fe20003f46270 */
[----:B------:R-:W-:Y:S01]  /*1b30*/  VIADD R14, R12, 0x50 ;  /* 0x000000500c0e7836 */ /* 0x000fe20000000000 */
[----:B------:R-:W-:Y:S02]  /*1b40*/  FSEL R57, R57, -INF , P5 ;  /* 0xff80000039397808 */ /* 0x000fe40002800000 */
[----:B------:R-:W-:-:S02]  /*1b50*/  ISETP.GE.AND P0, PT, R3, R18, PT ;  /* 0x000000120300720c */ /* 0x000fc40003f06270 */
[----:B------:R-:W-:Y:S02]  /*1b60*/  FMNMX R20, R56, R13, !PT ;  /* 0x0000000d38147209 */ /* 0x000fe40007800000 */
[----:B------:R-:W-:Y:S02]  /*1b70*/  IADD3 R18, R12, 0x60, RZ ;  /* 0x000000600c127810 */ /* 0x000fe40007ffe0ff */
[----:B------:R-:W-:Y:S02]  /*1b80*/  FSEL R58, R58, -INF , P3 ;  /* 0xff8000003a3a7808 */ /* 0x000fe40001800000 */
[----:B------:R-:W-:Y:S01]  /*1b90*/  ISETP.GE.AND P3, PT, R3, R14, PT ;  /* 0x0000000e0300720c */ /* 0x000fe20003f66270 */
[----:B------:R-:W-:Y:S01]  /*1ba0*/  VIADD R14, R12, 0x51 ;  /* 0x000000510c0e7836 */ /* 0x000fe20000000000 */
[----:B------:R-:W-:Y:S02]  /*1bb0*/  FSEL R60, R60, -INF , P1 ;  /* 0xff8000003c3c7808 */ /* 0x000fe40000800000 */
[----:B------:R-:W-:-:S02]  /*1bc0*/  FSEL R66, R66, -INF , P1 ;  /* 0xff80000042427808 */ /* 0x000fc40000800000 */
[----:B------:R-:W-:Y:S02]  /*1bd0*/  FMNMX R13, R57, R20, !PT ;  /* 0x00000014390d7209 */ /* 0x000fe40007800000 */
        /* <DEDUP_REMOVED lines=8> */
[----:B------:R-:W-:Y:S01]  /*1c60*/  ISETP.GE.AND P2, PT, R3, R18, PT ;  /* 0x000000120300720c */ /* 0x000fe20003f46270 */
[----:B------:R-:W-:Y:S01]  /*1c70*/  VIADD R18, R12, 0x68 ;  /* 0x000000680c127836 */ /* 0x000fe20000000000 */
[----:B------:R-:W-:Y:S02]  /*1c80*/  FSEL R64, R64, -INF , P3 ;  /* 0xff80000040407808 */ /* 0x000fe40001800000 */
[----:B------:R-:W-:Y:S02]  /*1c90*/  FMNMX R13, R61, R20, !PT ;  /* 0x000000143d0d7209 */ /* 0x000fe40007800000 */
[----:B------:R-:W-:Y:S02]  /*1ca0*/  FSEL R62, R62, -INF , P6 ;  /* 0xff8000003e3e7808 */ /* 0x000fe40003000000 */
[----:B------:R-:W-:Y:S02]  /*1cb0*/  ISETP.GE.AND P6, PT, R3, R14, PT ;  /* 0x0000000e0300720c */ /* 0x000fe40003fc6270 */
        /* <DEDUP_REMOVED lines=15> */
[----:B------:R-:W-:Y:S02]  /*1db0*/  ISETP.GE.AND P4, PT, R3, R18, PT ;  /* 0x000000120300720c */ /* 0x000fe40003f86270 */
[----:B------:R-:W-:Y:S02]  /*1dc0*/  IADD3 R18, R12, 0x69, RZ ;  /* 0x000000690c127810 */ /* 0x000fe40007ffe0ff */
        /* <DEDUP_REMOVED lines=12> */
[----:B------:R-:W-:-:S02]  /*1e90*/  FMNMX R13, R77, R22, !PT ;  /* 0x000000164d0d7209 */ /* 0x000fc40007800000 */
[----:B------:R-:W-:Y:S02]  /*1ea0*/  FSEL R80, R80, -INF , P5 ;  /* 0xff80000050507808 */ /* 0x000fe40002800000 */
[----:B------:R-:W-:Y:S02]  /*1eb0*/  ISETP.GE.AND P6, PT, R3, R20, PT ;  /* 0x000000140300720c */ /* 0x000fe40003fc6270 */
[----:B------:R-:W-:Y:S02]  /*1ec0*/  FMNMX R18, R80, R13, !PT ;  /* 0x0000000d50127209 */ /* 0x000fe40007800000 */
[----:B------:R-:W-:Y:S02]  /*1ed0*/  FSEL R81, R81, -INF , P6 ;  /* 0xff80000051517808 */ /* 0x000fe40003000000 */
[----:B------:R-:W-:Y:S02]  /*1ee0*/  P2R R19, PR, RZ, 0x2 ;  /* 0x00000002ff137803 */ /* 0x000fe40000000000 */
[----:B------:R-:W-:-:S02]  /*1ef0*/  FMNMX R13, R81, R18, !PT ;  /* 0x00000012510d7209 */ /* 0x000fc40007800000 */
[----:B------:R-:W-:Y:S02]  /*1f00*/  P2R R23, PR, RZ, 0x1 ;  /* 0x00000001ff177803 */ /* 0x000fe40000000000 */
[----:B------:R-:W-:Y:S02]  /*1f10*/  FMNMX R18, R84, R13, !PT ;  /* 0x0000000d54127209 */ /* 0x000fe40007800000 */
[----:B------:R-:W-:Y:S02]  /*1f20*/  ISETP.GE.AND P0, PT, R3, R14, PT ;  /* 0x0000000e0300720c */ /* 0x000fe40003f06270 */
[----:B------:R-:W-:Y:S02]  /*1f30*/  FMNMX R13, R85, R18, !PT ;  /* 0x00000012550d7209 */ /* 0x000fe40007800000 */
[----:B------:R-:W-:Y:S02]  /*1f40*/  FSEL R74, R74, -INF , P0 ;  /* 0xff8000004a4a7808 */ /* 0x000fe40000000000 */
[----:B------:R-:W-:Y:S01]  /*1f50*/  ISETP.NE.AND P0, PT, R23, RZ, PT ;  /* 0x000000ff1700720c */ /* 0x000fe20003f05270 */
[----:B------:R-:W2:Y:S01]  /*1f60*/  SHFL.BFLY PT, R18, R13, 0x1, 0x1f ;  /* 0x0c201f000d127f89 */ /* 0x000ea200000e0000 */
[----:B------:R-:W-:-:S02]  /*1f70*/  FSEL R82, R82, -INF , P3 ;  /* 0xff80000052527808 */ /* 0x000fc40001800000 */
[----:B------:R-:W-:Y:S02]  /*1f80*/  FSEL R75, R75, -INF , P0 ;  /* 0xff8000004b4b7808 */ /* 0x000fe40000000000 */
[----:B------:R-:W-:Y:S01]  /*1f90*/  ISETP.NE.AND P0, PT, R11, RZ, PT ;  /* 0x000000ff0b00720c */ /* 0x000fe20003f05270 */
[----:B------:R-:W-:Y:S01]  /*1fa0*/  VIADD R11, R3, 0x8 ;  /* 0x00000008030b7836 */ /* 0x000fe20000000000 */
[----:B------:R-:W-:Y:S02]  /*1fb0*/  FSEL R83, R83, -INF , P4 ;  /* 0xff80000053537808 */ /* 0x000fe40002000000 */
[----:B------:R-:W-:Y:S02]  /*1fc0*/  FSEL R79, R79, -INF , P2 ;  /* 0xff8000004f4f7808 */ /* 0x000fe40001000000 */
[CC--:B------:R-:W-:Y:S02]  /*1fd0*/  ISETP.GE.AND P3, PT, R11.reuse, R12.reuse, PT ;  /* 0x0000000c0b00720c */ /* 0x0c0fe40003f66270 */
[----:B------:R-:W-:-:S02]  /*1fe0*/  ISETP.GT.AND P4, PT, R11, R12, PT ;  /* 0x0000000c0b00720c */ /* 0x000fc40003f84270 */
[----:B------:R-:W-:Y:S02]  /*1ff0*/  FSEL R88, R26, -INF , P3 ;  /* 0xff8000001a587808 */ /* 0x000fe40001800000 */
[----:B------:R-:W-:Y:S02]  /*2000*/  FSEL R89, R27, -INF , P4 ;  /* 0xff8000001b597808 */ /* 0x000fe40002000000 */
[----:B------:R-:W-:Y:S02]  /*2010*/  FSEL R86, R86, -INF , P5 ;  /* 0xff80000056567808 */ /* 0x000fe40002800000 */
[----:B------:R-:W-:Y:S02]  /*2020*/  FSEL R87, R87, -INF , P6 ;  /* 0xff80000057577808 */ /* 0x000fe40003000000 */
[----:B--2---:R-:W-:-:S05]  /*2030*/  FMNMX R17, R13, R18, !PT ;  /* 0x000000120d117209 */ /* 0x004fca0007800000 */
[----:B------:R-:W2:Y:S02]  /*2040*/  SHFL.BFLY PT, R18, R17, 0x2, 0x1f ;  /* 0x0c401f0011127f89 */ /* 0x000ea400000e0000 */
[----:B--2---:R-:W-:Y:S02]  /*2050*/  FMNMX R18, R17, R18, !PT ;  /* 0x0000001211127209 */ /* 0x004fe40007800000 */
[----:B------:R-:W-:Y:S02]  /*2060*/  FMNMX R17, R88, R89, !PT ;  /* 0x0000005958117209 */ /* 0x000fe40007800000 */
[----:B------:R-:W-:Y:S02]  /*2070*/  FSETP.NEU.AND P1, PT, R18, -INF , PT ;  /* 0xff8000001200780b */ /* 0x000fe40003f2d000 */
[----:B------:R-:W-:Y:S02]  /*2080*/  FMNMX R14, R30, R17, !PT ;  /* 0x000000111e0e7209 */ /* 0x000fe40007800000 */
[----:B-1----:R-:W-:-:S02]  /*2090*/  FSEL R15, R18, RZ, P1 ;  /* 0x000000ff120f7208 */ /* 0x002fc40000800000 */
[----:B------:R-:W-:Y:S02]  /*20a0*/  ISETP.NE.AND P1, PT, R19, RZ, PT ;  /* 0x000000ff1300720c */ /* 0x000fe40003f25270 */
[----:B------:R-:W-:Y:S01]  /*20b0*/  FMNMX R19, R31, R14, !PT ;  /* 0x0000000e1f137209 */ /* 0x000fe20007800000 */
[----:B------:R-:W-:Y:S01]  /*20c0*/  FMUL R15, R15, UR6 ;  /* 0x000000060f0f7c20 */ /* 0x000fe20008400000 */
[----:B------:R-:W-:Y:S02]  /*20d0*/  FSEL R78, R78, -INF , P1 ;  /* 0xff8000004e4e7808 */ /* 0x000fe40000800000 */
[----:B------:R-:W-:Y:S01]  /*20e0*/  FMNMX R14, R34, R19, !PT ;  /* 0x00000013220e7209 */ /* 0x000fe20007800000 */
[--C-:B------:R-:W-:Y:S01]  /*20f0*/  FFMA R24, R24, UR6, -R15.reuse ;  /* 0x0000000618187c23 */ /* 0x100fe2000800080f */
[--C-:B------:R-:W-:Y:S01]  /*2100*/  FFMA R36, R36, UR6, -R15.reuse ;  /* 0x0000000624247c23 */ /* 0x100fe2000800080f */
[--C-:B------:R-:W-:Y:S01]  /*2110*/  FFMA R29, R29, UR6, -R15.reuse ;  /* 0x000000061d1d7c23 */ /* 0x100fe2000800080f */
[----:B------:R-:W-:Y:S01]  /*2120*/  FMNMX R19, R35, R14, !PT ;  /* 0x0000000e23137209 */ /* 0x000fe20007800000 */
[--C-:B------:R-:W-:Y:S01]  /*2130*/  FFMA R28, R28, UR6, -R15.reuse ;  /* 0x000000061c1c7c23 */ /* 0x100fe2000800080f */
[----:B------:R-:W-:Y:S01]  /*2140*/  FSETP.GEU.AND P1, PT, R24, -126, PT ;  /* 0xc2fc00001800780b */ /* 0x000fe20003f2e000 */
        /* <DEDUP_REMOVED lines=12> */
[----:B------:R-:W-:Y:S01]  /*2210*/  @!P1 FMUL R24, R24, 0.5 ;  /* 0x3f00000018189820 */ /* 0x000fe20000400000 */
[----:B------:R-:W-:Y:S01]  /*2220*/  FMNMX R23, R43, R14, !PT ;  /* 0x0000000e2b177209 */ /* 0x000fe20007800000 */
[--C-:B------:R-:W-:Y:S01]  /*2230*/  FFMA R22, R44, UR6, -R15.reuse ;  /* 0x000000062c167c23 */ /* 0x100fe2000800080f */
[----:B------:R-:W-:Y:S01]  /*2240*/  FSETP.GEU.AND P5, PT, R32, -126, PT ;  /* 0xc2fc00002000780b */ /* 0x000fe20003fae000 */
[----:B------:R-:W-:Y:S01]  /*2250*/  @!P4 FMUL R29, R29, 0.5 ;  /* 0x3f0000001d1dc820 */ /* 0x000fe20000400000 */
[----:B------:R-:W-:Y:S01]  /*2260*/  FMNMX R20, R46, R23, !PT ;  /* 0x000000172e147209 */ /* 0x000fe20007800000 */
[----:B------:R-:W1:Y:S01]  /*2270*/  MUFU.EX2 R24, R24 ;  /* 0x0000001800187308 */ /* 0x000e620000000800 */
[----:B------:R-:W-:Y:S01]  /*2280*/  FSETP.GEU.AND P6, PT, R33, -126, PT ;  /* 0xc2fc00002100780b */ /* 0x000fe20003fce000 */
[----:B------:R-:W-:Y:S01]  /*2290*/  @!P3 FMUL R28, R28, 0.5 ;  /* 0x3f0000001c1cb820 */ /* 0x000fe20000400000 */
[----:B------:R-:W-:Y:S01]  /*22a0*/  FMNMX R25, R47, R20, !PT ;  /* 0x000000142f197209 */ /* 0x000fe20007800000 */
[--C-:B------:R-:W-:Y:S01]  /*22b0*/  FFMA R45, R45, UR6, -R15.reuse ;  /* 0x000000062d2d7c23 */ /* 0x100fe2000800080f */
[--C-:B------:R-:W-:Y:S01]  /*22c0*/  FFMA R60, R60, UR6, -R15.reuse ;  /* 0x000000063c3c7c23 */ /* 0x100fe2000800080f */
[----:B------:R-:W-:Y:S01]  /*22d0*/  @!P2 FMUL R13, R13, 0.5 ;  /* 0x3f0000000d0da820 */ /* 0x000fe20000400000 */
[----:B------:R-:W-:Y:S01]  /*22e0*/  FMNMX R20, R50, R25, !PT ;  /* 0x0000001932147209 */ /* 0x000fe20007800000 */
[----:B------:R-:W2:Y:S01]  /*22f0*/  MUFU.EX2 R17, R29 ;  /* 0x0000001d00117308 */ /* 0x000ea20000000800 */
[--C-:B------:R-:W-:Y:S01]  /*2300*/  FFMA R52, R52, UR6, -R15.reuse ;  /* 0x0000000634347c23 */ /* 0x100fe2000800080f */
[----:B------:R-:W-:Y:S01]  /*2310*/  @!P5 FMUL R32, R32, 0.5 ;  /* 0x3f0000002020d820 */ /* 0x000fe20000400000 */
[----:B------:R-:W-:Y:S01]  /*2320*/  FMNMX R25, R51, R20, !PT ;  /* 0x0000001433197209 */ /* 0x000fe20007800000 */
[--C-:B------:R-:W-:Y:S01]  /*2330*/  FFMA R49, R49, UR6, -R15.reuse ;  /* 0x0000000631317c23 */ /* 0x100fe2000800080f */
[--C-:B------:R-:W-:Y:S01]  /*2340*/  FFMA R56, R56, UR6, -R15.reuse ;  /* 0x0000000638387c23 */ /* 0x100fe2000800080f */
[----:B------:R-:W-:Y:S01]  /*2350*/  @!P6 FMUL R33, R33, 0.5 ;  /* 0x3f0000002121e820 */ /* 0x000fe20000400000 */
[----:B------:R-:W-:Y:S01]  /*2360*/  FMNMX R20, R54, R25, !PT ;  /* 0x0000001936147209 */ /* 0x000fe20007800000 */
[----:B------:R-:W3:Y:S01]  /*2370*/  MUFU.EX2 R26, R28 ;  /* 0x0000001c001a7308 */ /* 0x000ee20000000800 */
[----:B-1----:R-:W-:Y:S01]  /*2380*/  @!P1 FMUL R24, R24, R24 ;  /* 0x0000001818189220 */ /* 0x002fe20000400000 */
[----:B------:R-:W-:Y:S01]  /*2390*/  FSETP.GEU.AND P1, PT, R36, -126, PT ;  /* 0xc2fc00002400780b */ /* 0x000fe20003f2e000 */
[--C-:B------:R-:W-:Y:S01]  /*23a0*/  FFMA R44, R57, UR6, -R15.reuse ;  /* 0x00000006392c7c23 */ /* 0x100fe2000800080f */
[----:B------:R-:W-:Y:S01]  /*23b0*/  FMNMX R27, R55, R20, !PT ;  /* 0x00000014371b7209 */ /* 0x000fe20007800000 */
[--C-:B------:R-:W-:Y:S01]  /*23c0*/  FFMA R57, R72, UR6, -R15.reuse ;  /* 0x0000000648397c23 */ /* 0x100fe2000800080f */
[--C-:B------:R-:W-:Y:S01]  /*23d0*/  FFMA R68, R68, UR6, -R15.reuse ;  /* 0x0000000644447c23 */ /* 0x100fe2000800080f */
[--C-:B------:R-:W-:Y:S01]  /*23e0*/  FFMA R80, R80, UR6, -R15.reuse ;  /* 0x0000000650507c23 */ /* 0x100fe2000800080f */
[----:B------:R-:W1:Y:S01]  /*23f0*/  MUFU.EX2 R13, R13 ;  /* 0x0000000d000d7308 */ /* 0x000e620000000800 */
[----:B------:R-:W-:Y:S01]  /*2400*/  FMNMX R20, R58, R27, !PT ;  /* 0x0000001b3a147209 */ /* 0x000fe20007800000 */
[----:B--2---:R-:W-:Y:S01]  /*2410*/  @!P4 FMUL R17, R17, R17 ;  /* 0x000000111111c220 */ /* 0x004fe20000400000 */
[----:B------:R-:W-:Y:S01]  /*2420*/  FSETP.GEU.AND P4, PT, R41, -126, PT ;  /* 0xc2fc00002900780b */ /* 0x000fe20003f8e000 */
[----:B------:R-:W-:Y:S01]  /*2430*/  FFMA R72, R84, UR6, -R15 ;  /* 0x0000000654487c23 */ /* 0x000fe2000800080f */
[----:B------:R-:W-:-:S02]  /*2440*/  FMNMX R27, R59, R20, !PT ;  /* 0x000000143b1b7209 */ /* 0x000fc40007800000 */
[----:B------:R-:W-:Y:S01]  /*2450*/  @!P1 FMUL R36, R36, 0.5 ;  /* 0x3f00000024249820 */ /* 0x000fe20000400000 */
[----:B------:R-:W2:Y:S01]  /*2460*/  MUFU.EX2 R28, R32 ;  /* 0x00000020001c7308 */ /* 0x000ea20000000800 */
[----:B------:R-:W-:Y:S01]  /*2470*/  FMNMX R20, R62, R27, !PT ;  /* 0x0000001b3e147209 */ /* 0x000fe20007800000 */
[----:B---3--:R-:W-:Y:S01]  /*2480*/  @!P3 FMUL R26, R26, R26 ;  /* 0x0000001a1a1ab220 */ /* 0x008fe20000400000 */
[----:B------:R-:W-:Y:S02]  /*2490*/  FSETP.GEU.AND P3, PT, R40, -126, PT ;  /* 0xc2fc00002800780b */ /* 0x000fe40003f6e000 */
[----:B------:R-:W-:-:S03]  /*24a0*/  FMNMX R29, R63, R20, !PT ;  /* 0x000000143f1d7209 */ /* 0x000fc60007800000 */
[----:B------:R3:W4:Y:S01]  /*24b0*/  MUFU.EX2 R14, R36 ;  /* 0x00000024000e7308 */ /* 0x0007220000000800 */
[----:B------:R-:W-:Y:S01]  /*24c0*/  FMNMX R20, R66, R29, !PT ;  /* 0x0000001d42147209 */ /* 0x000fe20007800000 */
[----:B-1----:R-:W-:Y:S01]  /*24d0*/  @!P2 FMUL R13, R13, R13 ;  /* 0x0000000d0d0da220 */ /* 0x002fe20000400000 */
[----:B------:R-:W-:Y:S01]  /*24e0*/  FSETP.GEU.AND P2, PT, R37, -126, PT ;  /* 0xc2fc00002500780b */ /* 0x000fe20003f4e000 */
[----:B------:R-:W-:Y:S01]  /*24f0*/  @!P4 FMUL R41, R41, 0.5 ;  /* 0x3f0000002929c820 */ /* 0x000fe20000400000 */
[----:B------:R-:W-:-:S03]  /*2500*/  FMNMX R29, R67, R20, !PT ;  /* 0x00000014431d7209 */ /* 0x000fc60007800000 */
[----:B------:R1:W5:Y:S01]  /*2510*/  MUFU.EX2 R19, R33 ;  /* 0x0000002100137308 */ /* 0x0003620000000800 */
[--C-:B---3--:R-:W-:Y:S01]  /*2520*/  FFMA R36, R48, UR6, -R15.reuse ;  /* 0x0000000630247c23 */ /* 0x108fe2000800080f */
[----:B--2---:R-:W-:Y:S01]  /*2530*/  @!P5 FMUL R28, R28, R28 ;  /* 0x0000001c1c1cd220 */ /* 0x004fe20000400000 */
[----:B------:R-:W-:Y:S01]  /*2540*/  FSETP.GEU.AND P5, PT, R22, -126, PT ;  /* 0xc2fc00001600780b */ /* 0x000fe20003fae000 */
[----:B------:R-:W-:Y:S01]  /*2550*/  @!P3 FMUL R40, R40, 0.5 ;  /* 0x3f0000002828b820 */ /* 0x000fe20000400000 */
[----:B------:R-:W-:Y:S01]  /*2560*/  FMNMX R20, R70, R29, !PT ;  /* 0x0000001d46147209 */ /* 0x000fe20007800000 */
[----:B------:R-:W-:Y:S02]  /*2570*/  FFMA R48, R61, UR6, -R15 ;  /* 0x000000063d307c23 */ /* 0x000fe4000800080f */
[----:B------:R-:W2:Y:S01]  /*2580*/  MUFU.EX2 R25, R41 ;  /* 0x0000002900197308 */ /* 0x000ea20000000800 */
[----:B----4-:R-:W-:Y:S01]  /*2590*/  @!P1 FMUL R14, R14, R14 ;  /* 0x0000000e0e0e9220 */ /* 0x010fe20000400000 */
[----:B------:R-:W-:Y:S01]  /*25a0*/  FSETP.GEU.AND P1, PT, R36, -126, PT ;  /* 0xc2fc00002400780b */ /* 0x000fe20003f2e000 */
[----:B------:R-:W-:Y:S01]  /*25b0*/  @!P2 FMUL R37, R37, 0.5 ;  /* 0x3f0000002525a820 */ /* 0x000fe20000400000 */
[----:B-1----:R-:W-:-:S04]  /*25c0*/  FMNMX R33, R71, R20, !PT ;  /* 0x0000001447217209 */ /* 0x002fc80007800000 */
[----:B------:R1:W3:Y:S01]  /*25d0*/  MUFU.EX2 R32, R40 ;  /* 0x0000002800207308 */ /* 0x0002e20000000800 */
[----:B-----5:R-:W-:Y:S01]  /*25e0*/  @!P6 FMUL R19, R19, R19 ;  /* 0x000000131313e220 */ /* 0x020fe20000400000 */
[----:B------:R-:W-:Y:S01]  /*25f0*/  FSETP.GEU.AND P6, PT, R45, -126, PT ;  /* 0xc2fc00002d00780b */ /* 0x000fe20003fce000 */
[----:B------:R-:W-:Y:S01]  /*2600*/  @!P5 FMUL R22, R22, 0.5 ;  /* 0x3f0000001616d820 */ /* 0x000fe20000400000 */
[----:B------:R-:W-:-:S03]  /*2610*/  FMNMX R20, R74, R33, !PT ;  /* 0x000000214a147209 */ /* 0x000fc60007800000 */
[----:B------:R-:W-:Y:S01]  /*2620*/  @!P1 FMUL R36, R36, 0.5 ;  /* 0x3f00000024249820 */ /* 0x000fe20000400000 */
[----:B------:R4:W5:Y:S01]  /*2630*/  MUFU.EX2 R23, R37 ;  /* 0x0000002500177308 */ /* 0x0009620000000800 */
[--C-:B-1----:R-:W-:Y:S01]  /*2640*/  FFMA R40, R53, UR6, -R15.reuse ;  /* 0x0000000635287c23 */ /* 0x102fe2000800080f */
[----:B--2---:R-:W-:Y:S01]  /*2650*/  @!P4 FMUL R25, R25, R25 ;  /* 0x000000191919c220 */ /* 0x004fe20000400000 */
[----:B------:R-:W-:-:S03]  /*2660*/  FFMA R53, R76, UR6, -R15 ;  /* 0x000000064c357c23 */ /* 0x000fc6000800080f */
[----:B------:R-:W-:Y:S01]  /*2670*/  FSETP.GEU.AND P4, PT, R40, -126, PT ;  /* 0xc2fc00002800780b */ /* 0x000fe20003f8e000 */
[----:B------:R-:W-:Y:S01]  /*2680*/  @!P6 FMUL R45, R45, 0.5 ;  /* 0x3f0000002d2de820 */ /* 0x000fe20000400000 */
[----:B------:R-:W1:Y:S01]  /*2690*/  MUFU.EX2 R36, R36 ;  /* 0x0000002400247308 */ /* 0x000e620000000800 */
[----:B----4-:R-:W-:Y:S01]  /*26a0*/  FMNMX R37, R75, R20, !PT ;  /* 0x000000144b257209 */ /* 0x010fe20007800000 */
[----:B---3--:R-:W-:Y:S01]  /*26b0*/  @!P3 FMUL R32, R32, R32 ;  /* 0x000000202020b220 */ /* 0x008fe20000400000 */
[----:B------:R-:W-:Y:S02]  /*26c0*/  FSETP.GEU.AND P3, PT, R52, -126, PT ;  /* 0xc2fc00003400780b */ /* 0x000fe40003f6e000 */
[----:B------:R-:W-:-:S03]  /*26d0*/  FMNMX R20, R78, R37, !PT ;  /* 0x000000254e147209 */ /* 0x000fc60007800000 */
[----:B------:R-:W2:Y:S01]  /*26e0*/  MUFU.EX2 R22, R22 ;  /* 0x0000001600167308 */ /* 0x000ea20000000800 */
[----:B------:R-:W-:Y:S01]  /*26f0*/  FMNMX R37, R79, R20, !PT ;  /* 0x000000144f257209 */ /* 0x000fe20007800000 */
[----:B-----5:R-:W-:Y:S01]  /*2700*/  @!P2 FMUL R23, R23, R23 ;  /* 0x000000171717a220 */ /* 0x020fe20000400000 */
[----:B------:R-:W-:Y:S01]  /*2710*/  FSETP.GEU.AND P2, PT, R49, -126, PT ;  /* 0xc2fc00003100780b */ /* 0x000fe20003f4e000 */
[----:B------:R-:W-:Y:S01]  /*2720*/  @!P4 FMUL R40, R40, 0.5 ;  /* 0x3f0000002828c820 */ /* 0x000fe20000400000 */
[----:B------:R-:W-:-:S03]  /*2730*/  FMNMX R20, R82, R37, !PT ;  /* 0x0000002552147209 */ /* 0x000fc60007800000 */
[----:B------:R3:W4:Y:S01]  /*2740*/  MUFU.EX2 R27, R45 ;  /* 0x0000002d001b7308 */ /* 0x0007220000000800 */
[----:B-1----:R-:W-:Y:S01]  /*2750*/  @!P1 FMUL R36, R36, R36 ;  /* 0x0000002424249220 */ /* 0x002fe20000400000 */
[----:B------:R-:W-:Y:S01]  /*2760*/  FSETP.GEU.AND P1, PT, R60, -126, PT ;  /* 0xc2fc00003c00780b */ /* 0x000fe20003f2e000 */
[----:B------:R-:W-:Y:S01]  /*2770*/  @!P3 FMUL R52, R52, 0.5 ;  /* 0x3f0000003434b820 */ /* 0x000fe20000400000 */
[----:B------:R-:W-:-:S04]  /*2780*/  FMNMX R41, R83, R20, !PT ;  /* 0x0000001453297209 */ /* 0x000fc80007800000 */
[----:B------:R-:W-:Y:S01]  /*2790*/  FMNMX R20, R86, R41, !PT ;  /* 0x0000002956147209 */ /* 0x000fe20007800000 */
[----:B--2---:R-:W-:Y:S01]  /*27a0*/  @!P5 FMUL R22, R22, R22 ;  /* 0x000000161616d220 */ /* 0x004fe20000400000 */
[----:B------:R-:W-:Y:S01]  /*27b0*/  FSETP.GEU.AND P5, PT, R56, -126, PT ;  /* 0xc2fc00003800780b */ /* 0x000fe20003fae000 */
[----:B------:R-:W1:Y:S01]  /*27c0*/  MUFU.EX2 R40, R40 ;  /* 0x0000002800287308 */ /* 0x000e620000000800 */
[----:B------:R-:W-:Y:S01]  /*27d0*/  @!P2 FMUL R49, R49, 0.5 ;  /* 0x3f0000003131a820 */ /* 0x000fe20000400000 */
[----:B------:R-:W-:Y:S01]  /*27e0*/  FMNMX R20, R87, R20, !PT ;  /* 0x0000001457147209 */ /* 0x000fe20007800000 */
[--C-:B---3--:R-:W-:Y:S01]  /*27f0*/  FFMA R45, R64, UR6, -R15.reuse ;  /* 0x00000006402d7c23 */ /* 0x108fe2000800080f */
[----:B------:R-:W-:Y:S01]  /*2800*/  @!P1 FMUL R60, R60, 0.5 ;  /* 0x3f0000003c3c9820 */ /* 0x000fe20000400000 */
[----:B------:R-:W-:Y:S01]  /*2810*/  FFMA R64, R77, UR6, -R15 ;  /* 0x000000064d407c23 */ /* 0x000fe2000800080f */
[----:B----4-:R-:W-:Y:S01]  /*2820*/  @!P6 FMUL R27, R27, R27 ;  /* 0x0000001b1b1be220 */ /* 0x010fe20000400000 */
[----:B------:R-:W-:Y:S01]  /*2830*/  FSETP.GEU.AND P6, PT, R44, -126, PT ;  /* 0xc2fc00002c00780b */ /* 0x000fe20003fce000 */
[----:B------:R2:W3:Y:S04]  /*2840*/  MUFU.EX2 R41, R60 ;  /* 0x0000003c00297308 */ /* 0x0004e80000000800 */
[----:B------:R-:W-:-:S04]  /*2850*/  @!P5 FMUL R56, R56, 0.5 ;  /* 0x3f0000003838d820 */ /* 0x000fc80000400000 */
[----:B------:R4:W5:Y:S01]  /*2860*/  MUFU.EX2 R33, R52 ;  /* 0x0000003400217308 */ /* 0x0009620000000800 */
[----:B-1----:R-:W-:Y:S01]  /*2870*/  @!P4 FMUL R40, R40, R40 ;  /* 0x000000282828c220 */ /* 0x002fe20000400000 */
[----:B--2---:R-:W-:Y:S02]  /*2880*/  FFMA R60, R73, UR6, -R15 ;  /* 0x00000006493c7c23 */ /* 0x004fe4000800080f */
[----:B------:R-:W-:-:S04]  /*2890*/  @!P6 FMUL R44, R44, 0.5 ;  /* 0x3f0000002c2ce820 */ /* 0x000fc80000400000 */
[----:B------:R1:W2:Y:S01]  /*28a0*/  MUFU.EX2 R29, R49 ;  /* 0x00000031001d7308 */ /* 0x0002a20000000800 */
[--C-:B----4-:R-:W-:Y:S01]  /*28b0*/  FFMA R52, R65, UR6, -R15.reuse ;  /* 0x0000000641347c23 */ /* 0x110fe2000800080f */
[----:B---3--:R-:W-:Y:S01]  /*28c0*/  @!P1 FMUL R41, R41, R41 ;  /* 0x0000002929299220 */ /* 0x008fe20000400000 */
[----:B------:R-:W-:Y:S01]  /*28d0*/  FSETP.GEU.AND P1, PT, R57, -126, PT ;  /* 0xc2fc00003900780b */ /* 0x000fe20003f2e000 */
[----:B------:R-:W-:Y:S02]  /*28e0*/  FFMA R65, R85, UR6, -R15 ;  /* 0x0000000655417c23 */ /* 0x000fe4000800080f */
[----:B------:R-:W-:Y:S02]  /*28f0*/  FSETP.GEU.AND P4, PT, R52, -126, PT ;  /* 0xc2fc00003400780b */ /* 0x000fe40003f8e000 */
[----:B------:R3:W4:Y:S01]  /*2900*/  MUFU.EX2 R37, R56 ;  /* 0x0000003800257308 */ /* 0x0007220000000800 */
[----:B-1----:R-:W1:Y:S01]  /*2910*/  SHFL.BFLY PT, R49, R20, 0x1, 0x1f ;  /* 0x0c201f0014317f89 */ /* 0x002e6200000e0000 */
[----:B-----5:R-:W-:Y:S01]  /*2920*/  @!P3 FMUL R33, R33, R33 ;  /* 0x000000212121b220 */ /* 0x020fe20000400000 */
[----:B------:R-:W-:-:S05]  /*2930*/  FSETP.GEU.AND P3, PT, R45, -126, PT ;  /* 0xc2fc00002d00780b */ /* 0x000fca0003f6e000 */
[----:B------:R-:W5:Y:S01]  /*2940*/  MUFU.EX2 R44, R44 ;  /* 0x0000002c002c7308 */ /* 0x000f620000000800 */
[----:B--2---:R-:W-:Y:S01]  /*2950*/  @!P2 FMUL R29, R29, R29 ;  /* 0x0000001d1d1da220 */ /* 0x004fe20000400000 */
[----:B------:R-:W-:Y:S01]  /*2960*/  @!P1 FMUL R57, R57, 0.5 ;  /* 0x3f00000039399820 */ /* 0x000fe20000400000 */
[----:B------:R-:W-:Y:S01]  /*2970*/  FSETP.GEU.AND P2, PT, R48, -126, PT ;  /* 0xc2fc00003000780b */ /* 0x000fe20003f4e000 */
[----:B---3--:R-:W-:Y:S01]  /*2980*/  FFMA R56, R69, UR6, -R15 ;  /* 0x0000000645387c23 */ /* 0x008fe2000800080f */
[----:B------:R-:W-:-:S03]  /*2990*/  @!P4 FMUL R52, R52, 0.5 ;  /* 0x3f0000003434c820 */ /* 0x000fc60000400000 */
[----:B------:R-:W2:Y:S01]  /*29a0*/  MUFU.EX2 R57, R57 ;  /* 0x0000003900397308 */ /* 0x000ea20000000800 */
[----:B----4-:R-:W-:Y:S01]  /*29b0*/  @!P5 FMUL R37, R37, R37 ;  /* 0x000000252525d220 */ /* 0x010fe20000400000 */
[----:B------:R-:W-:Y:S01]  /*29c0*/  FSETP.GEU.AND P5, PT, R68, -126, PT ;  /* 0xc2fc00004400780b */ /* 0x000fe20003fae000 */
[----:B------:R-:W-:-:S05]  /*29d0*/  @!P3 FMUL R45, R45, 0.5 ;  /* 0x3f0000002d2db820 */ /* 0x000fca0000400000 */
[----:B------:R-:W3:Y:S01]  /*29e0*/  MUFU.EX2 R52, R52 ;  /* 0x0000003400347308 */ /* 0x000ee20000000800 */
[----:B-----5:R-:W-:Y:S01]  /*29f0*/  @!P6 FMUL R44, R44, R44 ;  /* 0x0000002c2c2ce220 */ /* 0x020fe20000400000 */
[----:B------:R-:W-:Y:S01]  /*2a00*/  FSETP.GEU.AND P6, PT, R56, -126, PT ;  /* 0xc2fc00003800780b */ /* 0x000fe20003fce000 */
[----:B------:R-:W-:Y:S01]  /*2a10*/  @!P2 FMUL R48, R48, 0.5 ;  /* 0x3f0000003030a820 */ /* 0x000fe20000400000 */
[----:B-1----:R-:W-:-:S03]  /*2a20*/  FMNMX R20, R20, R49, !PT ;  /* 0x0000003114147209 */ /* 0x002fc60007800000 */
[----:B------:R-:W-:Y:S01]  /*2a30*/  @!P5 FMUL R68, R68, 0.5 ;  /* 0x3f0000004444d820 */ /* 0x000fe20000400000 */
[----:B------:R-:W1:Y:S01]  /*2a40*/  MUFU.EX2 R45, R45 ;  /* 0x0000002d002d7308 */ /* 0x000e620000000800 */
[----:B------:R-:W4:Y:S01]  /*2a50*/  SHFL.BFLY PT, R61, R20, 0x2, 0x1f ;  /* 0x0c401f00143d7f89 */ /* 0x000f2200000e0000 */
[----:B--2---:R-:W-:-:S05]  /*2a60*/  @!P1 FMUL R57, R57, R57 ;  /* 0x0000003939399220 */ /* 0x004fca0000400000 */
[----:B------:R-:W-:Y:S01]  /*2a70*/  @!P6 FMUL R56, R56, 0.5 ;  /* 0x3f0000003838e820 */ /* 0x000fe20000400000 */
[----:B------:R2:W5:Y:S01]  /*2a80*/  MUFU.EX2 R49, R68 ;  /* 0x0000004400317308 */ /* 0x0005620000000800 */
[----:B---3--:R-:W-:Y:S01]  /*2a90*/  @!P4 FMUL R52, R52, R52 ;  /* 0x000000343434c220 */ /* 0x008fe20000400000 */
[----:B------:R-:W-:-:S06]  /*2aa0*/  FSETP.GEU.AND P4, PT, R64, -126, PT ;  /* 0xc2fc00004000780b */ /* 0x000fcc0003f8e000 */
[----:B------:R-:W3:Y:S01]  /*2ab0*/  MUFU.EX2 R48, R48 ;  /* 0x0000003000307308 */ /* 0x000ee20000000800 */
[----:B--2---:R-:W-:Y:S01]  /*2ac0*/  FFMA R68, R81, UR6, -R15 ;  /* 0x0000000651447c23 */ /* 0x004fe2000800080f */
[----:B-1----:R-:W-:Y:S01]  /*2ad0*/  @!P3 FMUL R45, R45, R45 ;  /* 0x0000002d2d2db220 */ /* 0x002fe20000400000 */
[----:B------:R-:W-:-:S03]  /*2ae0*/  FSETP.GEU.AND P3, PT, R53, -126, PT ;  /* 0xc2fc00003500780b */ /* 0x000fc60003f6e000 */
[----:B------:R-:W-:Y:S01]  /*2af0*/  FSETP.GEU.AND P1, PT, R68, -126, PT ;  /* 0xc2fc00004400780b */ /* 0x000fe20003f2e000 */
[----:B------:R-:W-:Y:S01]  /*2b00*/  @!P4 FMUL R64, R64, 0.5 ;  /* 0x3f0000004040c820 */ /* 0x000fe20000400000 */
[----:B------:R-:W1:Y:S01]  /*2b10*/  MUFU.EX2 R56, R56 ;  /* 0x0000003800387308 */ /* 0x000e620000000800 */
[----:B-----5:R-:W-:Y:S01]  /*2b20*/  @!P5 FMUL R49, R49, R49 ;  /* 0x000000313131d220 */ /* 0x020fe20000400000 */
[----:B------:R-:W-:Y:S02]  /*2b30*/  FSETP.GEU.AND P5, PT, R80, -126, PT ;  /* 0xc2fc00005000780b */ /* 0x000fe40003fae000 */
[----:B----4-:R-:W-:-:S04]  /*2b40*/  FMNMX R20, R20, R61, !PT ;  /* 0x0000003d14147209 */ /* 0x010fc80007800000 */
[----:B------:R-:W-:Y:S01]  /*2b50*/  @!P3 FMUL R53, R53, 0.5 ;  /* 0x3f0000003535b820 */ /* 0x000fe20000400000 */
[----:B---3--:R-:W-:Y:S01]  /*2b60*/  @!P2 FMUL R48, R48, R48 ;  /* 0x000000303030a220 */ /* 0x008fe20000400000 */
[----:B------:R-:W-:Y:S01]  /*2b70*/  FSETP.GEU.AND P2, PT, R60, -126, PT ;  /* 0xc2fc00003c00780b */ /* 0x000fe20003f4e000 */
[----:B------:R-:W-:Y:S01]  /*2b80*/  @!P1 FMUL R68, R68, 0.5 ;  /* 0x3f00000044449820 */ /* 0x000fe20000400000 */
[----:B------:R-:W2:Y:S03]  /*2b90*/  MUFU.EX2 R64, R64 ;  /* 0x0000004000407308 */ /* 0x000ea60000000800 */
[----:B------:R-:W-:Y:S01]  /*2ba0*/  @!P5 FMUL R80, R80, 0.5 ;  /* 0x3f0000005050d820 */ /* 0x000fe20000400000 */
[----:B-1----:R-:W-:Y:S01]  /*2bb0*/  @!P6 FMUL R56, R56, R56 ;  /* 0x000000383838e220 */ /* 0x002fe20000400000 */
[----:B------:R-:W-:-:S03]  /*2bc0*/  FSETP.NEU.AND P6, PT, R20, -INF , PT ;  /* 0xff8000001400780b */ /* 0x000fc60003fcd000 */
[----:B------:R-:W1:Y:S01]  /*2bd0*/  MUFU.EX2 R68, R68 ;  /* 0x0000004400447308 */ /* 0x000e620000000800 */
[----:B------:R-:W-:Y:S02]  /*2be0*/  FSEL R69, R20, RZ, P6 ;  /* 0x000000ff14457208 */ /* 0x000fe40003000000 */
[----:B------:R-:W-:Y:S01]  /*2bf0*/  @!P2 FMUL R60, R60, 0.5 ;  /* 0x3f0000003c3ca820 */ /* 0x000fe20000400000 */
[----:B------:R-:W-:Y:S02]  /*2c00*/  FSETP.GEU.AND P6, PT, R72, -126, PT ;  /* 0xc2fc00004800780b */ /* 0x000fe40003fce000 */
[----:B------:R-:W-:Y:S02]  /*2c10*/  FMUL R15, R69, UR6 ;  /* 0x00000006450f7c20 */ /* 0x000fe40008400000 */
[----:B------:R-:W3:Y:S01]  /*2c20*/  MUFU.EX2 R53, R53 ;  /* 0x0000003500357308 */ /* 0x000ee20000000800 */
[----:B--2---:R-:W-:Y:S01]  /*2c30*/  @!P4 FMUL R64, R64, R64 ;  /* 0x000000404040c220 */ /* 0x004fe20000400000 */
[--C-:B------:R-:W-:Y:S01]  /*2c40*/  FFMA R76, R89, UR6, -R15.reuse ;  /* 0x00000006594c7c23 */ /* 0x100fe2000800080f */
[--C-:B------:R-:W-:Y:S01]  /*2c50*/  FFMA R88, R88, UR6, -R15.reuse ;  /* 0x0000000658587c23 */ /* 0x100fe2000800080f */
[--C-:B------:R-:W-:Y:S01]  /*2c60*/  FFMA R30, R30, UR6, -R15.reuse ;  /* 0x000000061e1e7c23 */ /* 0x100fe2000800080f */
[--C-:B------:R-:W-:Y:S01]  /*2c70*/  FFMA R90, R43, UR6, -R15.reuse ;  /* 0x000000062b5a7c23 */ /* 0x100fe2000800080f */
[----:B------:R-:W-:-:S02]  /*2c80*/  FFMA R34, R34, UR6, -R15 ;  /* 0x0000000622227c23 */ /* 0x000fc4000800080f */
[----:B------:R2:W4:Y:S01]  /*2c90*/  MUFU.EX2 R61, R80 ;  /* 0x00000050003d7308 */ /* 0x0005220000000800 */
[----:B-1----:R-:W-:Y:S01]  /*2ca0*/  @!P1 FMUL R68, R68, R68 ;  /* 0x0000004444449220 */ /* 0x002fe20000400000 */
[----:B------:R-:W-:Y:S01]  /*2cb0*/  FSETP.GEU.AND P4, PT, R76, -126, PT ;  /* 0xc2fc00004c00780b */ /* 0x000fe20003f8e000 */
[----:B------:R-:W-:Y:S01]  /*2cc0*/  @!P6 FMUL R72, R72, 0.5 ;  /* 0x3f0000004848e820 */ /* 0x000fe20000400000 */
[--C-:B------:R-:W-:Y:S01]  /*2cd0*/  FFMA R38, R38, UR6, -R15.reuse ;  /* 0x0000000626267c23 */ /* 0x100fe2000800080f */
[--C-:B------:R-:W-:Y:S01]  /*2ce0*/  FFMA R84, R35, UR6, -R15.reuse ;  /* 0x0000000623547c23 */ /* 0x100fe2000800080f */
[--C-:B------:R-:W-:Y:S01]  /*2cf0*/  FFMA R42, R42, UR6, -R15.reuse ;  /* 0x000000062a2a7c23 */ /* 0x100fe2000800080f */
[--C-:B------:R-:W-:Y:S01]  /*2d00*/  FFMA R46, R46, UR6, -R15.reuse ;  /* 0x000000062e2e7c23 */ /* 0x100fe2000800080f */
[----:B------:R-:W1:Y:S01]  /*2d10*/  MUFU.EX2 R60, R60 ;  /* 0x0000003c003c7308 */ /* 0x000e620000000800 */
[--C-:B--2---:R-:W-:Y:S01]  /*2d20*/  FFMA R80, R31, UR6, -R15.reuse ;  /* 0x000000061f507c23 */ /* 0x104fe2000800080f */
[----:B---3--:R-:W-:Y:S01]  /*2d30*/  @!P3 FMUL R53, R53, R53 ;  /* 0x000000353535b220 */ /* 0x008fe20000400000 */
[----:B------:R-:W-:Y:S01]  /*2d40*/  FSETP.GEU.AND P3, PT, R88, -126, PT ;  /* 0xc2fc00005800780b */ /* 0x000fe20003f6e000 */
[--C-:B------:R-:W-:Y:S01]  /*2d50*/  FFMA R50, R50, UR6, -R15.reuse ;  /* 0x0000000632327c23 */ /* 0x100fe2000800080f */
[--C-:B------:R-:W-:Y:S01]  /*2d60*/  FFMA R92, R47, UR6, -R15.reuse ;  /* 0x000000062f5c7c23 */ /* 0x100fe2000800080f */
[----:B------:R-:W-:Y:S01]  /*2d70*/  FSETP.GEU.AND P1, PT, R80, -126, PT ;  /* 0xc2fc00005000780b */ /* 0x000fe20003f2e000 */
[----:B------:R-:W-:Y:S01]  /*2d80*/  @!P4 FMUL R76, R76, 0.5 ;  /* 0x3f0000004c4cc820 */ /* 0x000fe20000400000 */
[----:B------:R-:W2:Y:S01]  /*2d90*/  MUFU.EX2 R72, R72 ;  /* 0x0000004800487308 */ /* 0x000ea20000000800 */
[----:B----4-:R-:W-:Y:S01]  /*2da0*/  @!P5 FMUL R61, R61, R61 ;  /* 0x0000003d3d3dd220 */ /* 0x010fe20000400000 */
[----:B------:R-:W-:Y:S01]  /*2db0*/  FSETP.GEU.AND P5, PT, R30, -126, PT ;  /* 0xc2fc00001e00780b */ /* 0x000fe20003fae000 */
[--C-:B------:R-:W-:Y:S01]  /*2dc0*/  FFMA R94, R58, UR6, -R15.reuse ;  /* 0x000000063a5e7c23 */ /* 0x100fe2000800080f */
[--C-:B------:R-:W-:Y:S01]  /*2dd0*/  FFMA R69, R67, UR6, -R15.reuse ;  /* 0x0000000643457c23 */ /* 0x100fe2000800080f */
[--C-:B------:R-:W-:Y:S01]  /*2de0*/  FFMA R54, R54, UR6, -R15.reuse ;  /* 0x0000000636367c23 */ /* 0x100fe2000800080f */
[--C-:B------:R-:W-:Y:S01]  /*2df0*/  FFMA R73, R83, UR6, -R15.reuse ;  /* 0x0000000653497c23 */ /* 0x100fe2000800080f */
[--C-:B------:R-:W-:Y:S01]  /*2e00*/  FFMA R74, R74, UR6, -R15.reuse ;  /* 0x000000064a4a7c23 */ /* 0x100fe2000800080f */
[----:B------:R-:W-:Y:S01]  /*2e10*/  @!P3 FMUL R88, R88, 0.5 ;  /* 0x3f0000005858b820 */ /* 0x000fe20000400000 */
[----:B-1----:R-:W-:Y:S01]  /*2e20*/  @!P2 FMUL R60, R60, R60 ;  /* 0x0000003c3c3ca220 */ /* 0x002fe20000400000 */
[----:B------:R-:W-:Y:S01]  /*2e30*/  FSETP.GEU.AND P2, PT, R65, -126, PT ;  /* 0xc2fc00004100780b */ /* 0x000fe20003f4e000 */
[----:B------:R-:W-:Y:S01]  /*2e40*/  @!P1 FMUL R80, R80, 0.5 ;  /* 0x3f00000050509820 */ /* 0x000fe20000400000 */
[----:B------:R-:W1:Y:S01]  /*2e50*/  MUFU.EX2 R76, R76 ;  /* 0x0000004c004c7308 */ /* 0x000e620000000800 */
[--C-:B------:R-:W-:Y:S01]  /*2e60*/  FFMA R77, R79, UR6, -R15.reuse ;  /* 0x000000064f4d7c23 */ /* 0x100fe2000800080f */
[--C-:B------:R-:W-:Y:S01]  /*2e70*/  FFMA R96, R86, UR6, -R15.reuse ;  /* 0x0000000656607c23 */ /* 0x100fe2000800080f */
[----:B------:R-:W-:Y:S01]  /*2e80*/  @!P5 FMUL R30, R30, 0.5 ;  /* 0x3f0000001e1ed820 */ /* 0x000fe20000400000 */
[----:B------:R-:W-:Y:S01]  /*2e90*/  FFMA R79, R87, UR6, -R15 ;  /* 0x00000006574f7c23 */ /* 0x000fe2000800080f */
[----:B--2---:R-:W-:Y:S01]  /*2ea0*/  @!P6 FMUL R72, R72, R72 ;  /* 0x000000484848e220 */ /* 0x004fe20000400000 */
[----:B------:R-:W-:Y:S01]  /*2eb0*/  FSETP.GEU.AND P6, PT, R34, -126, PT ;  /* 0xc2fc00002200780b */ /* 0x000fe20003fce000 */
[----:B------:R-:W-:Y:S01]  /*2ec0*/  FADD R81, R36, R61 ;  /* 0x0000003d24517221 */ /* 0x000fe20000000000 */
[----:B------:R-:W2:Y:S01]  /*2ed0*/  MUFU.EX2 R80, R80 ;  /* 0x0000005000507308 */ /* 0x000ea20000000800 */
[----:B------:R-:W-:Y:S01]  /*2ee0*/  FADD R85, R29, R68 ;  /* 0x000000441d557221 */ /* 0x000fe20000000000 */
[----:B------:R-:W-:Y:S01]  /*2ef0*/  FADD R83, R22, R53 ;  /* 0x0000003516537221 */ /* 0x000fe20000000000 */
[----:B------:R-:W-:Y:S01]  /*2f00*/  @!P2 FMUL R65, R65, 0.5 ;  /* 0x3f0000004141a820 */ /* 0x000fe20000400000 */
[----:B------:R-:W-:-:S04]  /*2f10*/  F2FP.F16.F32.PACK_AB R36, R29, R36 ;  /* 0x000000241d24723e */ /* 0x000fc800000000ff */
[----:B------:R3:W4:Y:S01]  /*2f20*/  MUFU.EX2 R31, R88 ;  /* 0x00000058001f7308 */ /* 0x0007220000000800 */
[----:B-1----:R-:W-:Y:S02]  /*2f30*/  @!P4 FMUL R76, R76, R76 ;  /* 0x0000004c4c4cc220 */ /* 0x002fe40000400000 */
[----:B------:R-:W-:-:S05]  /*2f40*/  @!P6 FMUL R34, R34, 0.5 ;  /* 0x3f0000002222e820 */ /* 0x000fca0000400000 */
[----:B------:R-:W1:Y:S01]  /*2f50*/  MUFU.EX2 R65, R65 ;  /* 0x0000004100417308 */ /* 0x000e620000000800 */
[----:B---3--:R-:W-:Y:S01]  /*2f60*/  FFMA R88, R39, UR6, -R15 ;  /* 0x0000000627587c23 */ /* 0x008fe2000800080f */
[----:B--2---:R-:W-:Y:S01]  /*2f70*/  @!P1 FMUL R80, R80, R80 ;  /* 0x0000005050509220 */ /* 0x004fe20000400000 */
[----:B------:R-:W-:-:S03]  /*2f80*/  FSETP.GEU.AND P1, PT, R90, -126, PT ;  /* 0xc2fc00005a00780b */ /* 0x000fc60003f2e000 */
[----:B------:R-:W-:Y:S02]  /*2f90*/  FSETP.GEU.AND P4, PT, R88, -126, PT ;  /* 0xc2fc00005800780b */ /* 0x000fe40003f8e000 */
[----:B------:R2:W3:Y:S01]  /*2fa0*/  MUFU.EX2 R35, R30 ;  /* 0x0000001e00237308 */ /* 0x0004e20000000800 */
[----:B----4-:R-:W-:Y:S01]  /*2fb0*/  @!P3 FMUL R31, R31, R31 ;  /* 0x0000001f1f1fb220 */ /* 0x010fe20000400000 */
[----:B------:R-:W-:-:S06]  /*2fc0*/  FSETP.GEU.AND P3, PT, R38, -126, PT ;  /* 0xc2fc00002600780b */ /* 0x000fcc0003f6e000 */
[----:B------:R-:W-:Y:S01]  /*2fd0*/  @!P1 FMUL R90, R90, 0.5 ;  /* 0x3f0000005a5a9820 */ /* 0x000fe20000400000 */
[----:B-1----:R-:W-:Y:S01]  /*2fe0*/  @!P2 FMUL R65, R65, R65 ;  /* 0x000000414141a220 */ /* 0x002fe20000400000 */
[----:B------:R-:W-:Y:S01]  /*2ff0*/  FSETP.GEU.AND P2, PT, R84, -126, PT ;  /* 0xc2fc00005400780b */ /* 0x000fe20003f4e000 */
[----:B------:R-:W-:Y:S01]  /*3000*/  @!P4 FMUL R88, R88, 0.5 ;  /* 0x3f0000005858c820 */ /* 0x000fe20000400000 */
[----:B------:R1:W4:Y:S01]  /*3010*/  MUFU.EX2 R39, R34 ;  /* 0x0000002200277308 */ /* 0x0003220000000800 */
[----:B--2---:R-:W-:Y:S02]  /*3020*/  FFMA R30, R51, UR6, -R15 ;  /* 0x00000006331e7c23 */ /* 0x004fe4000800080f */
[----:B------:R-:W-:Y:S01]  /*3030*/  @!P3 FMUL R38, R38, 0.5 ;  /* 0x3f0000002626b820 */ /* 0x000fe20000400000 */
[----:B---3--:R-:W-:Y:S01]  /*3040*/  @!P5 FMUL R35, R35, R35 ;  /* 0x000000232323d220 */ /* 0x008fe20000400000 */
[----:B------:R-:W-:-:S03]  /*3050*/  FSETP.GEU.AND P5, PT, R42, -126, PT ;  /* 0xc2fc00002a00780b */ /* 0x000fc60003fae000 */
[----:B------:R-:W2:Y:S01]  /*3060*/  MUFU.EX2 R90, R90 ;  /* 0x0000005a005a7308 */ /* 0x000ea20000000800 */
[----:B-1----:R-:W-:Y:S02]  /*3070*/  FFMA R34, R55, UR6, -R15 ;  /* 0x0000000637227c23 */ /* 0x002fe4000800080f */
[----:B------:R-:W-:-:S05]  /*3080*/  @!P2 FMUL R84, R84, 0.5 ;  /* 0x3f0000005454a820 */ /* 0x000fca0000400000 */
[----:B------:R1:W3:Y:S01]  /*3090*/  MUFU.EX2 R43, R38 ;  /* 0x00000026002b7308 */ /* 0x0002e20000000800 */
[----:B----4-:R-:W-:Y:S01]  /*30a0*/  @!P6 FMUL R39, R39, R39 ;  /* 0x000000272727e220 */ /* 0x010fe20000400000 */
[----:B------:R-:W-:Y:S01]  /*30b0*/  FSETP.GEU.AND P6, PT, R46, -126, PT ;  /* 0xc2fc00002e00780b */ /* 0x000fe20003fce000 */
[----:B------:R-:W-:-:S05]  /*30c0*/  @!P5 FMUL R42, R42, 0.5 ;  /* 0x3f0000002a2ad820 */ /* 0x000fca0000400000 */
[----:B------:R-:W4:Y:S01]  /*30d0*/  MUFU.EX2 R88, R88 ;  /* 0x0000005800587308 */ /* 0x000f220000000800 */
[----:B--2---:R-:W-:Y:S01]  /*30e0*/  @!P1 FMUL R90, R90, R90 ;  /* 0x0000005a5a5a9220 */ /* 0x004fe20000400000 */
[----:B------:R-:W-:Y:S01]  /*30f0*/  FSETP.GEU.AND P1, PT, R34, -126, PT ;  /* 0xc2fc00002200780b */ /* 0x000fe20003f2e000 */
[----:B-1----:R-:W-:-:S04]  /*3100*/  FFMA R38, R59, UR6, -R15 ;  /* 0x000000063b267c23 */ /* 0x002fc8000800080f */
[----:B------:R-:W-:Y:S01]  /*3110*/  @!P6 FMUL R46, R46, 0.5 ;  /* 0x3f0000002e2ee820 */ /* 0x000fe20000400000 */
[----:B------:R-:W1:Y:S01]  /*3120*/  MUFU.EX2 R84, R84 ;  /* 0x0000005400547308 */ /* 0x000e620000000800 */
[----:B---3--:R-:W-:Y:S01]  /*3130*/  @!P3 FMUL R43, R43, R43 ;  /* 0x0000002b2b2bb220 */ /* 0x008fe20000400000 */
[----:B------:R-:W-:-:S05]  /*3140*/  FSETP.GEU.AND P3, PT, R50, -126, PT ;  /* 0xc2fc00003200780b */ /* 0x000fca0003f6e000 */
[----:B------:R-:W-:Y:S01]  /*3150*/  @!P1 FMUL R34, R34, 0.5 ;  /* 0x3f00000022229820 */ /* 0x000fe20000400000 */
[----:B------:R2:W3:Y:S01]  /*3160*/  MUFU.EX2 R47, R42 ;  /* 0x0000002a002f7308 */ /* 0x0004e20000000800 */
[----:B----4-:R-:W-:Y:S01]  /*3170*/  @!P4 FMUL R88, R88, R88 ;  /* 0x000000585858c220 */ /* 0x010fe20000400000 */
[----:B------:R-:W-:-:S05]  /*3180*/  FSETP.GEU.AND P4, PT, R30, -126, PT ;  /* 0xc2fc00001e00780b */ /* 0x000fca0003f8e000 */
[----:B------:R-:W-:Y:S01]  /*3190*/  @!P3 FMUL R50, R50, 0.5 ;  /* 0x3f0000003232b820 */ /* 0x000fe20000400000 */
[----:B------:R4:W5:Y:S01]  /*31a0*/  MUFU.EX2 R51, R46 ;  /* 0x0000002e00337308 */ /* 0x0009620000000800 */
[----:B-1----:R-:W-:Y:S01]  /*31b0*/  @!P2 FMUL R84, R84, R84 ;  /* 0x000000545454a220 */ /* 0x002fe20000400000 */
[----:B------:R-:W-:Y:S01]  /*31c0*/  FSETP.GEU.AND P2, PT, R92, -126, PT ;  /* 0xc2fc00005c00780b */ /* 0x000fe20003f4e000 */
[----:B--2---:R-:W-:-:S03]  /*31d0*/  FFMA R42, R62, UR6, -R15 ;  /* 0x000000063e2a7c23 */ /* 0x004fc6000800080f */
[----:B------:R-:W-:Y:S01]  /*31e0*/  F2FP.F16.F32.PACK_AB R29, R84, R39 ;  /* 0x00000027541d723e */ /* 0x000fe200000000ff */
[----:B------:R-:W-:Y:S01]  /*31f0*/  @!P4 FMUL R30, R30, 0.5 ;  /* 0x3f0000001e1ec820 */ /* 0x000fe20000400000 */
[----:B------:R1:W2:Y:S01]  /*3200*/  MUFU.EX2 R62, R34 ;  /* 0x00000022003e7308 */ /* 0x0002a20000000800 */
[----:B---3--:R-:W-:Y:S01]  /*3210*/  @!P5 FMUL R47, R47, R47 ;  /* 0x0000002f2f2fd220 */ /* 0x008fe20000400000 */
[----:B------:R-:W-:Y:S01]  /*3220*/  FSETP.GEU.AND P5, PT, R54, -126, PT ;  /* 0xc2fc00003600780b */ /* 0x000fe20003fae000 */
[----:B----4-:R-:W-:-:S04]  /*3230*/  FFMA R46, R66, UR6, -R15 ;  /* 0x00000006422e7c23 */ /* 0x010fc8000800080f */
[----:B------:R-:W-:Y:S01]  /*3240*/  @!P2 FMUL R92, R92, 0.5 ;  /* 0x3f0000005c5ca820 */ /* 0x000fe20000400000 */
[----:B------:R-:W3:Y:S01]  /*3250*/  MUFU.EX2 R55, R50 ;  /* 0x0000003200377308 */ /* 0x000ee20000000800 */
[----:B-----5:R-:W-:Y:S01]  /*3260*/  @!P6 FMUL R51, R51, R51 ;  /* 0x000000333333e220 */ /* 0x020fe20000400000 */
[----:B------:R-:W-:Y:S01]  /*3270*/  FSETP.GEU.AND P6, PT, R94, -126, PT ;  /* 0xc2fc00005e00780b */ /* 0x000fe20003fce000 */
[----:B-1----:R-:W-:-:S04]  /*3280*/  FFMA R34, R70, UR6, -R15 ;  /* 0x0000000646227c23 */ /* 0x002fc8000800080f */
[----:B------:R-:W-:Y:S01]  /*3290*/  @!P5 FMUL R54, R54, 0.5 ;  /* 0x3f0000003636d820 */ /* 0x000fe20000400000 */
[----:B------:R1:W4:Y:S01]  /*32a0*/  MUFU.EX2 R58, R30 ;  /* 0x0000001e003a7308 */ /* 0x0003220000000800 */
[----:B--2---:R-:W-:Y:S01]  /*32b0*/  @!P1 FMUL R62, R62, R62 ;  /* 0x0000003e3e3e9220 */ /* 0x004fe20000400000 */
[----:B------:R-:W-:-:S05]  /*32c0*/  FSETP.GEU.AND P1, PT, R69, -126, PT ;  /* 0xc2fc00004500780b */ /* 0x000fca0003f2e000 */
[----:B------:R-:W-:Y:S01]  /*32d0*/  @!P6 FMUL R94, R94, 0.5 ;  /* 0x3f0000005e5ee820 */ /* 0x000fe20000400000 */
[----:B------:R-:W2:Y:S01]  /*32e0*/  MUFU.EX2 R92, R92 ;  /* 0x0000005c005c7308 */ /* 0x000ea20000000800 */
[----:B-1----:R-:W-:Y:S01]  /*32f0*/  FFMA R30, R63, UR6, -R15 ;  /* 0x000000063f1e7c23 */ /* 0x002fe2000800080f */
[----:B---3--:R-:W-:Y:S01]  /*3300*/  @!P3 FMUL R55, R55, R55 ;  /* 0x000000373737b220 */ /* 0x008fe20000400000 */
[----:B------:R-:W-:-:S04]  /*3310*/  FSETP.GEU.AND P3, PT, R42, -126, PT ;  /* 0xc2fc00002a00780b */ /* 0x000fc80003f6e000 */
[----:B------:R-:W-:Y:S01]  /*3320*/  @!P1 FMUL R69, R69, 0.5 ;  /* 0x3f00000045459820 */ /* 0x000fe20000400000 */
[----:B------:R-:W1:Y:S01]  /*3330*/  MUFU.EX2 R59, R54 ;  /* 0x00000036003b7308 */ /* 0x000e620000000800 */
[----:B----4-:R-:W-:Y:S01]  /*3340*/  @!P4 FMUL R58, R58, R58 ;  /* 0x0000003a3a3ac220 */ /* 0x010fe20000400000 */
[----:B------:R-:W-:-:S06]  /*3350*/  FSETP.GEU.AND P4, PT, R30, -126, PT ;  /* 0xc2fc00001e00780b */ /* 0x000fcc0003f8e000 */
[----:B------:R-:W-:Y:S01]  /*3360*/  @!P3 FMUL R42, R42, 0.5 ;  /* 0x3f0000002a2ab820 */ /* 0x000fe20000400000 */
[----:B--2---:R-:W-:Y:S01]  /*3370*/  @!P2 FMUL R92, R92, R92 ;  /* 0x0000005c5c5ca220 */ /* 0x004fe20000400000 */
[----:B------:R-:W-:Y:S01]  /*3380*/  FSETP.GEU.AND P2, PT, R38, -126, PT ;  /* 0xc2fc00002600780b */ /* 0x000fe20003f4e000 */
[----:B------:R-:W2:Y:S04]  /*3390*/  MUFU.EX2 R69, R69 ;  /* 0x0000004500457308 */ /* 0x000ea80000000800 */
[----:B------:R-:W-:Y:S01]  /*33a0*/  @!P4 FMUL R30, R30, 0.5 ;  /* 0x3f0000001e1ec820 */ /* 0x000fe20000400000 */
[----:B-1----:R-:W-:Y:S01]  /*33b0*/  @!P5 FMUL R59, R59, R59 ;  /* 0x0000003b3b3bd220 */ /* 0x002fe20000400000 */
[----:B------:R-:W-:Y:S02]  /*33c0*/  FSETP.GEU.AND P5, PT, R46, -126, PT ;  /* 0xc2fc00002e00780b */ /* 0x000fe40003fae000 */
[----:B------:R-:W1:Y:S04]  /*33d0*/  MUFU.EX2 R94, R94 ;  /* 0x0000005e005e7308 */ /* 0x000e680000000800 */
[----:B------:R-:W-:-:S04]  /*33e0*/  @!P2 FMUL R38, R38, 0.5 ;  /* 0x3f0000002626a820 */ /* 0x000fc80000400000 */
[----:B------:R3:W4:Y:S01]  /*33f0*/  MUFU.EX2 R66, R42 ;  /* 0x0000002a00427308 */ /* 0x0007220000000800 */
[----:B--2---:R-:W-:Y:S01]  /*3400*/  @!P1 FMUL R69, R69, R69 ;  /* 0x0000004545459220 */ /* 0x004fe20000400000 */
[----:B------:R-:W-:Y:S01]  /*3410*/  FSETP.GEU.AND P1, PT, R73, -126, PT ;  /* 0xc2fc00004900780b */ /* 0x000fe20003f2e000 */
[----:B------:R-:W-:-:S05]  /*3420*/  @!P5 FMUL R46, R46, 0.5 ;  /* 0x3f0000002e2ed820 */ /* 0x000fca0000400000 */
[----:B------:R2:W5:Y:S01]  /*3430*/  MUFU.EX2 R67, R30 ;  /* 0x0000001e00437308 */ /* 0x0005620000000800 */
[----:B-1----:R-:W-:Y:S01]  /*3440*/  @!P6 FMUL R94, R94, R94 ;  /* 0x0000005e5e5ee220 */ /* 0x002fe20000400000 */
[----:B------:R-:W-:Y:S01]  /*3450*/  FSETP.GEU.AND P6, PT, R74, -126, PT ;  /* 0xc2fc00004a00780b */ /* 0x000fe20003fce000 */
[----:B---3--:R-:W-:-:S04]  /*3460*/  FFMA R42, R78, UR6, -R15 ;  /* 0x000000064e2a7c23 */ /* 0x008fc8000800080f */
[----:B------:R-:W-:Y:S01]  /*3470*/  @!P1 FMUL R73, R73, 0.5 ;  /* 0x3f00000049499820 */ /* 0x000fe20000400000 */
[----:B------:R1:W3:Y:S01]  /*3480*/  MUFU.EX2 R63, R38 ;  /* 0x00000026003f7308 */ /* 0x0002e20000000800 */
[----:B--2---:R-:W-:Y:S01]  /*3490*/  FFMA R30, R82, UR6, -R15 ;  /* 0x00000006521e7c23 */ /* 0x004fe2000800080f */
[----:B----4-:R-:W-:-:S05]  /*34a0*/  @!P3 FMUL R66, R66, R66 ;  /* 0x000000424242b220 */ /* 0x010fca0000400000 */
[----:B------:R-:W-:Y:S01]  /*34b0*/  @!P6 FMUL R74, R74, 0.5 ;  /* 0x3f0000004a4ae820 */ /* 0x000fe20000400000 */
[----:B------:R-:W2:Y:S01]  /*34c0*/  MUFU.EX2 R70, R46 ;  /* 0x0000002e00467308 */ /* 0x000ea20000000800 */
[--C-:B-1----:R-:W-:Y:S01]  /*34d0*/  FFMA R38, R75, UR6, -R15.reuse ;  /* 0x000000064b267c23 */ /* 0x102fe2000800080f */
[----:B-----5:R-:W-:Y:S01]  /*34e0*/  @!P4 FMUL R67, R67, R67 ;  /* 0x000000434343c220 */ /* 0x020fe20000400000 */
[----:B------:R-:W-:Y:S01]  /*34f0*/  FSETP.GEU.AND P4, PT, R30, -126, PT ;  /* 0xc2fc00001e00780b */ /* 0x000fe20003f8e000 */
[----:B------:R-:W-:Y:S01]  /*3500*/  FFMA R75, R71, UR6, -R15 ;  /* 0x00000006474b7c23 */ /* 0x000fe2000800080f */
[----:B------:R-:W-:Y:S01]  /*3510*/  FADD R15, R24, R37 ;  /* 0x00000025180f7221 */ /* 0x000fe20000000000 */
[----:B------:R-:W-:Y:S02]  /*3520*/  FSETP.GEU.AND P3, PT, R38, -126, PT ;  /* 0xc2fc00002600780b */ /* 0x000fe40003f6e000 */
[----:B------:R-:W1:Y:S01]  /*3530*/  MUFU.EX2 R73, R73 ;  /* 0x0000004900497308 */ /* 0x000e620000000800 */
[----:B---3--:R-:W-:Y:S01]  /*3540*/  @!P2 FMUL R63, R63, R63 ;  /* 0x0000003f3f3fa220 */ /* 0x008fe20000400000 */
[----:B------:R-:W-:-:S02]  /*3550*/  FSETP.GEU.AND P2, PT, R34, -126, PT ;  /* 0xc2fc00002200780b */ /* 0x000fc40003f4e000 */
[----:B------:R-:W-:-:S04]  /*3560*/  F2FP.F16.F32.PACK_AB R24, R13, R24 ;  /* 0x000000180d18723e */ /* 0x000fc800000000ff */
[----:B------:R-:W-:Y:S01]  /*3570*/  @!P4 FMUL R30, R30, 0.5 ;  /* 0x3f0000001e1ec820 */ /* 0x000fe20000400000 */
[----:B------:R-:W3:Y:S01]  /*3580*/  MUFU.EX2 R74, R74 ;  /* 0x0000004a004a7308 */ /* 0x000ee20000000800 */
[----:B--2---:R-:W-:Y:S01]  /*3590*/  @!P5 FMUL R70, R70, R70 ;  /* 0x000000464646d220 */ /* 0x004fe20000400000 */
[----:B------:R-:W-:Y:S01]  /*35a0*/  @!P3 FMUL R38, R38, 0.5 ;  /* 0x3f0000002626b820 */ /* 0x000fe20000400000 */
[----:B------:R-:W-:Y:S02]  /*35b0*/  FSETP.GEU.AND P5, PT, R75, -126, PT ;  /* 0xc2fc00004b00780b */ /* 0x000fe40003fae000 */
[----:B------:R-:W-:Y:S01]  /*35c0*/  FADD R54, R39, R70 ;  /* 0x0000004627367221 */ /* 0x000fe20000000000 */
[----:B------:R-:W-:Y:S01]  /*35d0*/  @!P2 FMUL R34, R34, 0.5 ;  /* 0x3f0000002222a820 */ /* 0x000fe20000400000 */
[----:B------:R-:W-:Y:S01]  /*35e0*/  F2FP.F16.F32.PACK_AB R39, R62, R59 ;  /* 0x0000003b3e27723e */ /* 0x000fe200000000ff */
[----:B------:R2:W4:Y:S01]  /*35f0*/  MUFU.EX2 R71, R38 ;  /* 0x0000002600477308 */ /* 0x0005220000000800 */
[----:B-1----:R-:W-:Y:S01]  /*3600*/  @!P1 FMUL R73, R73, R73 ;  /* 0x0000004949499220 */ /* 0x002fe20000400000 */
[----:B------:R-:W-:-:S03]  /*3610*/  FSETP.GEU.AND P1, PT, R79, -126, PT ;  /* 0xc2fc00004f00780b */ /* 0x000fc60003f2e000 */
[----:B------:R-:W-:-:S03]  /*3620*/  FADD R98, R58, R73 ;  /* 0x000000493a627221 */ /* 0x000fc60000000000 */
[----:B------:R1:W5:Y:S01]  /*3630*/  MUFU.EX2 R78, R30 ;  /* 0x0000001e004e7308 */ /* 0x0003620000000800 */
[----:B---3--:R-:W-:Y:S01]  /*3640*/  @!P6 FMUL R74, R74, R74 ;  /* 0x0000004a4a4ae220 */ /* 0x008fe20000400000 */
[----:B------:R-:W-:Y:S01]  /*3650*/  FSETP.GEU.AND P6, PT, R42, -126, PT ;  /* 0xc2fc00002a00780b */ /* 0x000fe20003fce000 */
[----:B------:R-:W-:Y:S01]  /*3660*/  @!P5 FMUL R75, R75, 0.5 ;  /* 0x3f0000004b4bd820 */ /* 0x000fe20000400000 */
[----:B--2---:R-:W-:Y:S01]  /*3670*/  FADD R38, R26, R41 ;  /* 0x000000291a267221 */ /* 0x004fe20000000000 */
[----:B------:R-:W-:Y:S01]  /*3680*/  FADD R89, R47, R74 ;  /* 0x0000004a2f597221 */ /* 0x000fe20000000000 */
[----:B------:R-:W-:Y:S01]  /*3690*/  F2FP.F16.F32.PACK_AB R26, R17, R26 ;  /* 0x0000001a111a723e */ /* 0x000fe200000000ff */
[----:B------:R-:W-:Y:S01]  /*36a0*/  @!P1 FMUL R79, R79, 0.5 ;  /* 0x3f0000004f4f9820 */ /* 0x000fe20000400000 */
[----:B------:R2:W3:Y:S01]  /*36b0*/  MUFU.EX2 R82, R34 ;  /* 0x0000002200527308 */ /* 0x0004e20000000800 */
[----:B----4-:R-:W-:Y:S01]  /*36c0*/  @!P3 FMUL R71, R71, R71 ;  /* 0x000000474747b220 */ /* 0x010fe20000400000 */
[----:B------:R-:W-:Y:S01]  /*36d0*/  FSETP.GEU.AND P3, PT, R77, -126, PT ;  /* 0xc2fc00004d00780b */ /* 0x000fe20003f6e000 */
[----:B-1----:R-:W-:Y:S01]  /*36e0*/  FADD R30, R28, R45 ;  /* 0x0000002d1c1e7221 */ /* 0x002fe20000000000 */
[----:B------:R-:W-:Y:S01]  /*36f0*/  FADD R50, R38, R83 ;  /* 0x0000005326327221 */ /* 0x000fe20000000000 */
[----:B------:R-:W-:Y:S01]  /*3700*/  FADD R38, R14, R49 ;  /* 0x000000310e267221 */ /* 0x000fe20000000000 */
[----:B------:R-:W-:Y:S01]  /*3710*/  FADD R83, R33, R72 ;  /* 0x0000004821537221 */ /* 0x000fe20000000000 */
[----:B------:R-:W-:Y:S01]  /*3720*/  @!P6 FMUL R42, R42, 0.5 ;  /* 0x3f0000002a2ae820 */ /* 0x000fe20000400000 */
[----:B------:R-:W1:Y:S01]  /*3730*/  MUFU.EX2 R75, R75 ;  /* 0x0000004b004b7308 */ /* 0x000e620000000800 */
[----:B-----5:R-:W-:Y:S01]  /*3740*/  @!P4 FMUL R78, R78, R78 ;  /* 0x0000004e4e4ec220 */ /* 0x020fe20000400000 */
[----:B------:R-:W-:Y:S01]  /*3750*/  FSETP.GEU.AND P4, PT, R96, -126, PT ;  /* 0xc2fc00006000780b */ /* 0x000fe20003f8e000 */
[----:B--2---:R-:W-:Y:S01]  /*3760*/  FADD R34, R32, R57 ;  /* 0x0000003920227221 */ /* 0x004fe20000000000 */
[----:B------:R-:W-:Y:S01]  /*3770*/  FADD R30, R30, R81 ;  /* 0x000000511e1e7221 */ /* 0x000fe20000000000 */
[----:B------:R-:W-:Y:S01]  /*3780*/  FADD R81, R25, R60 ;  /* 0x0000003c19517221 */ /* 0x000fe20000000000 */
[----:B------:R-:W-:Y:S01]  /*3790*/  FADD R83, R38, R83 ;  /* 0x0000005326537221 */ /* 0x000fe20000000000 */
[----:B------:R-:W-:Y:S01]  /*37a0*/  @!P3 FMUL R77, R77, 0.5 ;  /* 0x3f0000004d4db820 */ /* 0x000fe20000400000 */
[----:B------:R2:W4:Y:S01]  /*37b0*/  MUFU.EX2 R86, R42 ;  /* 0x0000002a00567308 */ /* 0x0005220000000800 */
[----:B------:R-:W-:Y:S01]  /*37c0*/  FADD R15, R15, R34 ;  /* 0x000000220f0f7221 */ /* 0x000fe20000000000 */
[----:B------:R-:W-:Y:S01]  /*37d0*/  FADD R34, R13, R44 ;  /* 0x0000002c0d227221 */ /* 0x000fe20000000000 */
[----:B------:R-:W-:Y:S01]  /*37e0*/  FADD R38, R31, R94 ;  /* 0x0000005e1f267221 */ /* 0x000fe20000000000 */
[----:B------:R-:W-:Y:S01]  /*37f0*/  FADD R93, R55, R78 ;  /* 0x0000004e375d7221 */ /* 0x000fe20000000000 */
[----:B------:R-:W-:Y:S01]  /*3800*/  FADD R91, R90, R71 ;  /* 0x000000475a5b7221 */ /* 0x000fe20000000000 */
[----:B------:R-:W-:Y:S01]  /*3810*/  FADD R46, R34, R81 ;  /* 0x00000051222e7221 */ /* 0x000fe20000000000 */
[----:B------:R-:W-:Y:S01]  /*3820*/  @!P4 FMUL R96, R96, 0.5 ;  /* 0x3f0000006060c820 */ /* 0x000fe20000400000 */
[----:B------:R-:W5:Y:S01]  /*3830*/  MUFU.EX2 R77, R77 ;  /* 0x0000004d004d7308 */ /* 0x000f620000000800 */
[----:B--2---:R-:W-:Y:S01]  /*3840*/  FADD R42, R19, R52 ;  /* 0x00000034132a7221 */ /* 0x004fe20000000000 */
[----:B------:R-:W-:Y:S01]  /*3850*/  FADD R34, R17, R48 ;  /* 0x0000003011227221 */ /* 0x000fe20000000000 */
[----:B------:R-:W-:Y:S01]  /*3860*/  FADD R81, R27, R64 ;  /* 0x000000401b517221 */ /* 0x000fe20000000000 */
[----:B---3--:R-:W-:Y:S01]  /*3870*/  @!P2 FMUL R82, R82, R82 ;  /* 0x000000525252a220 */ /* 0x008fe20000400000 */
[----:B------:R-:W-:Y:S01]  /*3880*/  FADD R87, R42, R85 ;  /* 0x000000552a577221 */ /* 0x000fe20000000000 */
[----:B------:R-:W-:Y:S01]  /*3890*/  FADD R42, R23, R56 ;  /* 0x00000038172a7221 */ /* 0x000fe20000000000 */
[----:B------:R-:W-:Y:S01]  /*38a0*/  FADD R85, R40, R65 ;  /* 0x0000004128557221 */ /* 0x000fe20000000000 */
[----:B------:R-:W2:Y:S01]  /*38b0*/  MUFU.EX2 R96, R96 ;  /* 0x0000006000607308 */ /* 0x000ea20000000800 */
[----:B------:R-:W-:Y:S01]  /*38c0*/  FADD R34, R34, R81 ;  /* 0x0000005122227221 */ /* 0x000fe20000000000 */
[----:B------:R-:W-:Y:S01]  /*38d0*/  FADD R81, R84, R69 ;  /* 0x0000004554517221 */ /* 0x000fe20000000000 */
[----:B------:R-:W-:Y:S01]  /*38e0*/  FADD R85, R42, R85 ;  /* 0x000000552a557221 */ /* 0x000fe20000000000 */
[----:B------:R-:W-:Y:S01]  /*38f0*/  FADD R42, R76, R63 ;  /* 0x0000003f4c2a7221 */ /* 0x000fe20000000000 */
[----:B-1----:R-:W-:Y:S01]  /*3900*/  @!P5 FMUL R75, R75, R75 ;  /* 0x0000004b4b4bd220 */ /* 0x002fe20000400000 */
[----:B----4-:R-:W-:Y:S01]  /*3910*/  @!P6 FMUL R86, R86, R86 ;  /* 0x000000565656e220 */ /* 0x010fe20000400000 */
[----:B------:R-:W-:Y:S01]  /*3920*/  FADD R95, R38, R89 ;  /* 0x00000059265f7221 */ /* 0x000fe20000000000 */
[----:B------:R-:W1:Y:S01]  /*3930*/  MUFU.EX2 R79, R79 ;  /* 0x0000004f004f7308 */ /* 0x000e620000000800 */
[----:B-----5:R-:W-:Y:S01]  /*3940*/  @!P3 FMUL R77, R77, R77 ;  /* 0x0000004d4d4db220 */ /* 0x020fe20000400000 */
[----:B------:R-:W-:Y:S01]  /*3950*/  FADD R100, R54, R93 ;  /* 0x0000005d36647221 */ /* 0x000fe20000000000 */
[----:B------:R-:W-:Y:S01]  /*3960*/  FADD R97, R42, R91 ;  /* 0x0000005b2a617221 */ /* 0x000fe20000000000 */
[----:B------:R-:W-:Y:S01]  /*3970*/  FADD R102, R81, R98 ;  /* 0x0000006251667221 */ /* 0x000fe20000000000 */
[----:B------:R-:W-:Y:S01]  /*3980*/  FADD R38, R35, R66 ;  /* 0x0000004223267221 */ /* 0x000fe20000000000 */
[----:B------:R-:W-:Y:S01]  /*3990*/  FADD R89, R51, R86 ;  /* 0x0000005633597221 */ /* 0x000fe20000000000 */
[----:B------:R-:W-:Y:S01]  /*39a0*/  FADD R54, R43, R82 ;  /* 0x000000522b367221 */ /* 0x000fe20000000000 */
[----:B------:R-:W-:Y:S01]  /*39b0*/  FADD R42, R80, R67 ;  /* 0x00000043502a7221 */ /* 0x000fe20000000000 */
[----:B--2---:R-:W-:Y:S01]  /*39c0*/  @!P4 FMUL R96, R96, R96 ;  /* 0x000000606060c220 */ /* 0x004fe20000400000 */
[----:B------:R-:W-:Y:S01]  /*39d0*/  FADD R91, R92, R77 ;  /* 0x0000004d5c5b7221 */ /* 0x000fe20000000000 */
[----:B------:R-:W-:Y:S01]  /*39e0*/  FADD R81, R88, R75 ;  /* 0x0000004b58517221 */ /* 0x000fe20000000000 */
[----:B------:R-:W-:Y:S01]  /*39f0*/  FADD R38, R38, R89 ;  /* 0x0000005926267221 */ /* 0x000fe20000000000 */
[----:B------:R-:W-:Y:S01]  /*3a00*/  FADD R93, R59, R96 ;  /* 0x000000603b5d7221 */ /* 0x000fe20000000000 */
[----:B------:R-:W-:Y:S01]  /*3a10*/  FADD R42, R42, R91 ;  /* 0x0000005b2a2a7221 */ /* 0x000fe20000000000 */
[----:B------:R-:W-:Y:S01]  /*3a20*/  FADD R95, R95, R100 ;  /* 0x000000645f5f7221 */ /* 0x000fe20000000000 */
[----:B------:R-:W-:Y:S01]  /*3a30*/  FADD R97, R97, R102 ;  /* 0x0000006661617221 */ /* 0x000fe20000000000 */
[----:B-1----:R-:W-:Y:S01]  /*3a40*/  @!P1 FMUL R79, R79, R79 ;  /* 0x0000004f4f4f9220 */ /* 0x002fe20000400000 */
[----:B------:R-:W-:Y:S01]  /*3a50*/  FADD R93, R54, R93 ;  /* 0x0000005d365d7221 */ /* 0x000fe20000000000 */
        /* <DEDUP_REMOVED lines=11> */
[----:B------:R-:W-:Y:S01]  /*3b10*/  F2FP.F16.F32.PACK_AB R32, R25, R32 ;  /* 0x000000201920723e */ /* 0x000fe200000000ff */
[----:B------:R-:W-:Y:S01]  /*3b20*/  IMAD.MOV.U32 R17, RZ, RZ, 0x2 ;  /* 0x00000002ff117424 */ /* 0x000fe200078e00ff */
[----:B------:R-:W-:Y:S01]  /*3b30*/  F2FP.F16.F32.PACK_AB R34, R27, R22 ;  /* 0x000000161b22723e */ /* 0x000fe200000000ff */
[----:B------:R-:W-:Y:S01]  /*3b40*/  FADD R97, R97, R42 ;  /* 0x0000002a61617221 */ /* 0x000fe20000000000 */
[----:B------:R-:W-:Y:S01]  /*3b50*/  FADD R15, R15, R46 ;  /* 0x0000002e0f0f7221 */ /* 0x000fe20000000000 */
[----:B------:R-:W-:-:S02]  /*3b60*/  F2FP.F16.F32.PACK_AB R25, R76, R31 ;  /* 0x0000001f4c19723e */ /* 0x000fc400000000ff */
[----:B------:R-:W-:Y:S01]  /*3b70*/  FADD R13, R38, R97 ;  /* 0x00000061260d7221 */ /* 0x000fe20000000000 */
[----:B------:R-:W-:Y:S02]  /*3b80*/  F2FP.F16.F32.PACK_AB R38, R40, R33 ;  /* 0x000000212826723e */ /* 0x000fe400000000ff */
[----:B------:R-:W-:Y:S02]  /*3b90*/  F2FP.F16.F32.PACK_AB R40, R44, R37 ;  /* 0x000000252c28723e */ /* 0x000fe400000000ff */
[----:B------:R-:W-:Y:S02]  /*3ba0*/  F2FP.F16.F32.PACK_AB R27, R80, R35 ;  /* 0x00000023501b723e */ /* 0x000fe400000000ff */
[----:B------:R-:W-:Y:S02]  /*3bb0*/  F2FP.F16.F32.PACK_AB R28, R19, R28 ;  /* 0x0000001c131c723e */ /* 0x000fe400000000ff */
[----:B------:R-:W-:Y:S02]  /*3bc0*/  F2FP.F16.F32.PACK_AB R42, R48, R41 ;  /* 0x00000029302a723e */ /* 0x000fe400000000ff */
[----:B------:R-:W-:-:S02]  /*3bd0*/  F2FP.F16.F32.PACK_AB R44, R52, R45 ;  /* 0x0000002d342c723e */ /* 0x000fc400000000ff */
        /* <DEDUP_REMOVED lines=18> */
[----:B------:R-:W-:-:S07]  /*3d00*/  SHF.L.U32 R19, RZ, 0x1f, RZ ;  /* 0x0000001fff137819 */ /* 0x000fce00000006ff */
.L_x_23:
[----:B-1----:R1:W2:Y:S02]  /*3d10*/  SYNCS.PHASECHK.TRANS64.TRYWAIT P1, [R2+URZ+0x9008], R19 ;  /* 0x00900813020075a7 */ /* 0x0022a4000802017f */
[----:B--2---:R-:W-:Y:S05]  /*3d20*/  @!P1 NANOSLEEP.SYNCS 0x989680 ;  /* 0x009896800000995d */ /* 0x004fea0003900000 */
[----:B------:R-:W2:Y:S02]  /*3d30*/  @!P1 SYNCS.PHASECHK.TRANS64 P1, [R2+URZ+0x9008], R19 ;  /* 0x00900813020095a7 */ /* 0x000ea4000802007f */
[----:B--2---:R-:W-:Y:S05]  /*3d40*/  @!P1 BRA `(.L_x_23) ;  /* 0xfffffffc00f09947 */ /* 0x004fea000383ffff */
[----:B------:R-:W-:Y:S01]  /*3d50*/  UIADD3 UR6, UR14, 0x200, URZ ;  /* 0x000002000e067890 */ /* 0x000fe2000fffe03f */
[----:B------:R-:W-:Y:S01]  /*3d60*/  WARPGROUP.ARRIVE ;  /* 0x00000000000079c5 */ /* 0x000fe20000000000 */
[----:B------:R-:W-:Y:S01]  /*3d70*/  UMOV UR7, 0x80000020 ;  /* 0x8000002000077882 */ /* 0x000fe20000000000 */
[C---:B------:R-:W-:Y:S01]  /*3d80*/  ISETP.GE.AND P1, PT, R21.reuse, 0x3, PT ;  /* 0x000000031500780c */ /* 0x040fe20003f26270 */
[----:B------:R-:W-:Y:S01]  /*3d90*/  VIADD R12, R12, 0x80 ;  /* 0x000000800c0c7836 */ /* 0x000fe20000000000 */
[----:B------:R-:W-:Y:S01]  /*3da0*/  IADD3 R14, R2, 0x9020, RZ ;  /* 0x00009020020e7810 */ /* 0x000fe20007ffe0ff */
[----:B------:R-:W-:-:S03]  /*3db0*/  VIADD R21, R21, 0xffffffff ;  /* 0xffffffff15157836 */ /* 0x000fc60000000000 */
[----:B------:R-:W-:Y:S01]  /*3dc0*/  HGMMA.64x32x16.F32 R88, R24, gdesc[UR4].tnspB, RZ, !UPT, gsb0 ;  /* 0x4060000418587df0 */ /* 0x000fe2000c0008ff */
[----:B------:R-:W-:Y:S01]  /*3dd0*/  UIADD3 UR6, UR14, 0x240, URZ ;  /* 0x000002400e067890 */ /* 0x000fe2000fffe03f */
[----:B-1----:R-:W-:Y:S01]  /*3de0*/  PRMT R19, RZ, 0x654, R14 ;  /* 0x00000654ff137816 */ /* 0x002fe2000000000e */
[----:B------:R-:W-:Y:S01]  /*3df0*/  UMOV UR7, 0x80000020 ;  /* 0x8000002000077882 */ /* 0x000fe20000000000 */
[----:B------:R-:W-:Y:S02]  /*3e00*/  WARPGROUP.DEPBAR.LE gsb0, 0x0 ;  /* 0x00008000000079c5 */ /* 0x000fe40000010000 */
[----:B------:R-:W-:-:S06]  /*3e10*/  WARPGROUP.ARRIVE ;  /* 0x00000000000079c5 */ /* 0x000fcc0000000000 */
[----:B------:R-:W-:Y:S01]  /*3e20*/  HGMMA.64x32x16.F32 R88, R28, gdesc[UR4].tnspB, R88, gsb0 ;  /* 0x406000041c587df0 */ /* 0x000fe20008000858 */
[----:B------:R-:W-:Y:S01]  /*3e30*/  UIADD3 UR6, UR14, 0x280, URZ ;  /* 0x000002800e067890 */ /* 0x000fe2000fffe03f */
        /* <DEDUP_REMOVED lines=28> */
[----:B------:R-:W-:Y:S03]  /*4000*/  HGMMA.64x32x16.F32 R88, R52, gdesc[UR4].tnspB, R88, gsb0 ;  /* 0x4060000434587df0 */ /* 0x000fe60008000858 */
[----:B------:R-:W-:Y:S02]  /*4010*/  WARPGROUP.DEPBAR.LE gsb0, 0x0 ;  /* 0x00008000000079c5 */ /* 0x000fe40000010000 */
[----:B------:R1:W-:Y:S01]  /*4020*/  SYNCS.ARRIVE.TRANS64.RED.A1T0 RZ, [R19+URZ], RZ ;  /* 0x000000ff13ff79a7 */ /* 0x0003e2000810043f */
[----:B------:R-:W-:Y:S05]  /*4030*/  @!P1 BRA `(.L_x_24) ;  /* 0x0000002c001c9947 */ /* 0x000fea0003800000 */
[----:B------:R-:W-:Y:S01]  /*4040*/  IMAD.MOV.U32 R105, RZ, RZ, R18 ;  /* 0x000000ffff697224 */ /* 0x000fe200078e0012 */
[----:B-1----:R-:W-:Y:S01]  /*4050*/  MOV R19, R21 ;  /* 0x0000001500137202 */ /* 0x002fe20000000f00 */
[----:B------:R-:W-:Y:S01]  /*4060*/  IMAD.MOV.U32 R23, RZ, RZ, R20 ;  /* 0x000000ffff177224 */ /* 0x000fe200078e0014 */
[----:B------:R-:W-:Y:S01]  /*4070*/  ULDC.64 UR22, c[0x0][0x198] ;  /* 0x0000660000167ab9 */ /* 0x000fe20000000a00 */
[----:B------:R-:W-:Y:S02]  /*4080*/  IMAD.MOV.U32 R17, RZ, RZ, 0x2 ;  /* 0x00000002ff117424 */ /* 0x000fe400078e00ff */
[----:B------:R-:W-:Y:S02]  /*4090*/  IMAD.MOV.U32 R7, RZ, RZ, 0x1 ;  /* 0x00000001ff077424 */ /* 0x000fe400078e00ff */
[----:B------:R-:W-:-:S07]  /*40a0*/  IMAD.MOV.U32 R4, RZ, RZ, RZ ;  /* 0x000000ffff047224 */ /* 0x000fce00078e00ff */
.L_x_36:
[C---:B------:R-:W-:Y:S01]  /*40b0*/  ISETP.GT.AND P1, PT, R19.reuse, 0x2, PT ;  /* 0x000000021300780c */ /* 0x040fe20003f24270 */
[----:B------:R-:W-:Y:S01]  /*40c0*/  VIADD R19, R19, 0xffffffff ;  /* 0xffffffff13137836 */ /* 0x000fe20000000000 */
[----:B------:R-:W-:Y:S02]  /*40d0*/  LEA R21, R17, R2, 0x3 ;  /* 0x0000000211157211 */ /* 0x000fe400078e18ff */
[----:B-1----:R-:W-:-:S09]  /*40e0*/  SHF.L.U32 R18, R4, 0x1f, RZ ;  /* 0x0000001f04127819 */ /* 0x002fd200000006ff */
.L_x_25:
[----:B-1----:R1:W2:Y:S02]  /*40f0*/  SYNCS.PHASECHK.TRANS64.TRYWAIT P2, [R21+URZ+0x9000], R18 ;  /* 0x00900012150075a7 */ /* 0x0022a4000804017f */
[----:B--2---:R-:W-:Y:S05]  /*4100*/  @!P2 NANOSLEEP.SYNCS 0x989680 ;  /* 0x009896800000a95d */ /* 0x004fea0003900000 */
[----:B------:R-:W2:Y:S02]  /*4110*/  @!P2 SYNCS.PHASECHK.TRANS64 P2, [R21+URZ+0x9000], R18 ;  /* 0x009000121500a5a7 */ /* 0x000ea4000804007f */
[----:B--2---:R-:W-:Y:S05]  /*4120*/  @!P2 BRA `(.L_x_25) ;  /* 0xfffffffc00f0a947 */ /* 0x004fea000383ffff */
[----:B------:R-:W-:Y:S05]  /*4130*/  WARPSYNC.ALL ;  /* 0x0000000000007948 */ /* 0x000fea0003800000 */
[----:B------:R-:W-:Y:S01]  /*4140*/  R2UR UR6, R17 ;  /* 0x00000000110672ca */ /* 0x000fe200000e0000 */
[----:B------:R-:W-:Y:S01]  /*4150*/  WARPGROUP.ARRIVE ;  /* 0x00000000000079c5 */ /* 0x000fe20000000000 */
[----:B------:R-:W-:Y:S01]  /*4160*/  UMOV UR7, 0x80000020 ;  /* 0x8000002000077882 */ /* 0x000fe20000000000 */
[----:B------:R-:W-:Y:S01]  /*4170*/  UMOV UR19, 0x80000020 ;  /* 0x8000002000137882 */ /* 0x000fe20000000000 */
[----:B------:R-:W-:-:S09]  /*4180*/  ISETP.NE.AND P2, PT, R10, RZ, PT ;  /* 0x000000ff0a00720c */ /* 0x000fd20003f45270 */
[----:B------:R-:W-:-:S04]  /*4190*/  ULEA UR6, UR6, UR20, 0x9 ;  /* 0x0000001406067291 */ /* 0x000fc8000f8e483f */
[----:B------:R-:W-:-:S05]  /*41a0*/  UIADD3 UR18, UR6, 0x2, URZ ;  /* 0x0000000206127890 */ /* 0x000fca000fffe03f */
[----:B------:R-:W-:Y:S03]  /*41b0*/  HGMMA.64x128x16.F32 R24, gdesc[UR4], RZ, !UPT, gsb0 ;  /* 0x01e00000041879f0 */ /* 0x000fe6000c0008ff */
[----:B------:R-:W-:Y:S02]  /*41c0*/  WARPGROUP.DEPBAR.LE gsb0, 0x0 ;  /* 0x00008000000079c5 */ /* 0x000fe40000010000 */
[----:B------:R-:W-:-:S07]  /*41d0*/  WARPGROUP.ARRIVE ;  /* 0x00000000000079c5 */ /* 0x000fce0000000000 */
[----:B------:R-:W-:Y:S03]  /*41e0*/  HGMMA.64x128x16.F32 R24, gdesc[UR16], R24, gsb0 ;  /* 0x01e00000101879f0 */ /* 0x000fe60008000818 */
[----:B------:R-:W-:Y:S02]  /*41f0*/  WARPGROUP.DEPBAR.LE gsb0, 0x0 ;  /* 0x00008000000079c5 */ /* 0x000fe40000010000 */
[----:B------:R-:W-:Y:S05]  /*4200*/  @P2 BRA `(.L_x_26) ;  /* 0x00000000008c2947 */ /* 0x000fea0003800000 */
[----:B------:R-:W-:-:S13]  /*4210*/  ISETP.LT.OR P3, PT, R8, 0x1, !P0 ;  /* 0x000000010800780c */ /* 0x000fda0004761670 */
[----:B------:R-:W-:Y:S05]  /*4220*/  @P3 BRA `(.L_x_27) ;  /* 0x0000000000803947 */ /* 0x000fea0003800000 */
[----:B------:R-:W-:Y:S01]  /*4230*/  ISETP.NE.AND P4, PT, R0, RZ, PT ;  /* 0x000000ff0000720c */ /* 0x000fe20003f85270 */
[----:B-1----:R-:W-:Y:S01]  /*4240*/  IMAD R18, R5, 0x8, R2 ;  /* 0x0000000805127824 */ /* 0x002fe200078e0202 */
[----:B------:R-:W-:-:S11]  /*4250*/  SHF.L.U32 R21, R6, 0x1f, RZ ;  /* 0x0000001f06157819 */ /* 0x000fd600000006ff */
.L_x_28:
        /* <DEDUP_REMOVED lines=10> */
.L_x_29:
[----:B------:R-:W-:Y:S01]  /*4300*/  IMAD R20, R5, 0x2000, R2 ;  /* 0x0000200005147824 */ /* 0x000fe200078e0202 */
        /* <DEDUP_REMOVED lines=8> */
[----:B------:R-:W-:-:S03]  /*4390*/  UMOV UR34, URZ ;  /* 0x0000003f00227c82 */ /* 0x000fc60008000000 */
        /* <DEDUP_REMOVED lines=8> */
[----:B--2---:R-:W-:Y:S01]  /*4420*/  NOP ;  /* 0x0000000000007918 */ /* 0x004fe20000000000 */
.L_x_27:
[----:B------:R-:W-:-:S07]  /*4430*/  IADD3 R8, R8, -0x1, RZ ;  /* 0xffffffff08087810 */ /* 0x000fce0007ffe0ff */
.L_x_26:
[----:B------:R-:W-:Y:S01]  /*4440*/  VIADD R17, R17, 0x1 ;  /* 0x0000000111117836 */ /* 0x000fe20000000000 */
[----:B------:R-:W-:Y:S05]  /*4450*/  WARPSYNC.ALL ;  /* 0x0000000000007948 */ /* 0x000fea0003800000 */
[----:B------:R-:W-:-:S04]  /*4460*/  ISETP.NE.AND P3, PT, R17, 0x4, PT ;  /* 0x000000041100780c */ /* 0x000fc80003f65270 */
[----:B-1----:R-:W-:Y:S02]  /*4470*/  SEL R21, RZ, 0x1, P3 ;  /* 0x00000001ff157807 */ /* 0x002fe40001800000 */
[----:B------:R-:W-:Y:S02]  /*4480*/  SEL R17, R17, RZ, P3 ;  /* 0x000000ff11117207 */ /* 0x000fe40001800000 */
[----:B------:R-:W-:Y:S02]  /*4490*/  LOP3.LUT R4, R4, R21, RZ, 0x3c, !PT ;  /* 0x0000001504047212 */ /* 0x000fe400078e3cff */
[----:B------:R-:W-:Y:S01]  /*44a0*/  FMNMX R18, R24, R105, !PT ;  /* 0x0000006918127209 */ /* 0x000fe20007800000 */
[----:B------:R-:W-:Y:S01]  /*44b0*/  ULDC UR6, c[0x0][0x604] ;  /* 0x0001810000067ab9 */ /* 0x000fe20000000800 */
[----:B------:R-:W-:Y:S01]  /*44c0*/  FMNMX R20, R26, R23, !PT ;  /* 0x000000171a147209 */ /* 0x000fe20007800000 */
[----:B------:R-:W-:Y:S01]  /*44d0*/  IMAD R112, R17, 0x8, R2 ;  /* 0x0000000811707824 */ /* 0x000fe200078e0202 */
[----:B------:R-:W-:-:S02]  /*44e0*/  FMNMX R21, R25, R18, !PT ;  /* 0x0000001219157209 */ /* 0x000fc40007800000 */
[----:B------:R-:W-:Y:S02]  /*44f0*/  FMNMX R107, R27, R20, !PT ;  /* 0x000000141b6b7209 */ /* 0x000fe40007800000 */
[----:B------:R-:W-:Y:S02]  /*4500*/  FMNMX R18, R28, R21, !PT ;  /* 0x000000151c127209 */ /* 0x000fe40007800000 */
[----:B------:R-:W-:Y:S02]  /*4510*/  FMNMX R20, R30, R107, !PT ;  /* 0x0000006b1e147209 */ /* 0x000fe40007800000 */
[----:B------:R-:W-:Y:S02]  /*4520*/  FMNMX R21, R29, R18, !PT ;  /* 0x000000121d157209 */ /* 0x000fe40007800000 */
[----:B------:R-:W-:Y:S02]  /*4530*/  FMNMX R107, R31, R20, !PT ;  /* 0x000000141f6b7209 */ /* 0x000fe40007800000 */
        /* <DEDUP_REMOVED lines=55> */
[----:B------:R-:W-:-:S03]  /*48b0*/  FMNMX R22, R87, R20, !PT ;  /* 0x0000001457167209 */ /* 0x000fc60007800000 */
[----:B------:R-:W1:Y:S04]  /*48c0*/  SHFL.BFLY PT, R18, R21, 0x1, 0x1f ;  /* 0x0c201f0015127f89 */ /* 0x000e6800000e0000 */
[----:B------:R-:W2:Y:S01]  /*48d0*/  SHFL.BFLY PT, R107, R22, 0x1, 0x1f ;  /* 0x0c201f00166b7f89 */ /* 0x000ea200000e0000 */
[----:B-1----:R-:W-:Y:S02]  /*48e0*/  FMNMX R104, R21, R18, !PT ;  /* 0x0000001215687209 */ /* 0x002fe40007800000 */
[----:B--2---:R-:W-:-:S03]  /*48f0*/  FMNMX R107, R22, R107, !PT ;  /* 0x0000006b166b7209 */ /* 0x004fc60007800000 */
[----:B------:R-:W1:Y:S04]  /*4900*/  SHFL.BFLY PT, R109, R104, 0x2, 0x1f ;  /* 0x0c401f00686d7f89 */ /* 0x000e6800000e0000 */
[----:B------:R-:W2:Y:S01]  /*4910*/  SHFL.BFLY PT, R20, R107, 0x2, 0x1f ;  /* 0x0c401f006b147f89 */ /* 0x000ea200000e0000 */
[----:B-1----:R-:W-:Y:S02]  /*4920*/  FMNMX R18, R104, R109, !PT ;  /* 0x0000006d68127209 */ /* 0x002fe40007800000 */
[----:B--2---:R-:W-:Y:S02]  /*4930*/  FMNMX R20, R107, R20, !PT ;  /* 0x000000146b147209 */ /* 0x004fe40007800000 */
[----:B------:R-:W-:Y:S02]  /*4940*/  FSETP.NEU.AND P3, PT, R18, -INF , PT ;  /* 0xff8000001200780b */ /* 0x000fe40003f6d000 */
[----:B------:R-:W-:-:S02]  /*4950*/  FSETP.NEU.AND P4, PT, R20, -INF , PT ;  /* 0xff8000001400780b */ /* 0x000fc40003f8d000 */
[----:B------:R-:W-:Y:S02]  /*4960*/  FSEL R108, R18, RZ, P3 ;  /* 0x000000ff126c7208 */ /* 0x000fe40001800000 */
[----:B------:R-:W-:-:S03]  /*4970*/  FSEL R110, R20, RZ, P4 ;  /* 0x000000ff146e7208 */ /* 0x000fc60002000000 */
[----:B------:R-:W-:Y:S02]  /*4980*/  FADD R21, -R108, R105 ;  /* 0x000000696c157221 */ /* 0x000fe40000000100 */
[----:B------:R-:W-:Y:S01]  /*4990*/  FADD R22, -R110, R23 ;  /* 0x000000176e167221 */ /* 0x000fe20000000100 */
[----:B------:R-:W-:Y:S02]  /*49a0*/  IMAD R23, R7, 0x8, R14 ;  /* 0x0000000807177824 */ /* 0x000fe400078e020e */
[----:B------:R-:W-:Y:S01]  /*49b0*/  FMUL R21, R21, UR6 ;  /* 0x0000000615157c20 */ /* 0x000fe20008400000 */
[----:B------:R-:W-:Y:S02]  /*49c0*/  VIADD R7, R7, 0x1 ;  /* 0x0000000107077836 */ /* 0x000fe40000000000 */
[----:B------:R-:W-:Y:S01]  /*49d0*/  FMUL R22, R22, UR6 ;  /* 0x0000000616167c20 */ /* 0x000fe20008400000 */
[----:B------:R-:W-:Y:S02]  /*49e0*/  PRMT R23, RZ, 0x654, R23 ;  /* 0x00000654ff177816 */ /* 0x000fe40000000017 */
[----:B------:R-:W-:-:S02]  /*49f0*/  FSETP.GEU.AND P3, PT, R21, -126, PT ;  /* 0xc2fc00001500780b */ /* 0x000fc40003f6e000 */
[----:B------:R-:W-:Y:S01]  /*4a00*/  FSETP.GEU.AND P4, PT, R22, -126, PT ;  /* 0xc2fc00001600780b */ /* 0x000fe20003f8e000 */
[----:B------:R1:W-:Y:S02]  /*4a10*/  SYNCS.ARRIVE.TRANS64.RED.A1T0 RZ, [R23+URZ], RZ ;  /* 0x000000ff17ff79a7 */ /* 0x0003e4000810043f */
[----:B-1----:R-:W-:-:S08]  /*4a20*/  SHF.L.U32 R23, R4, 0x1f, RZ ;  /* 0x0000001f04177819 */ /* 0x002fd000000006ff */
[----:B------:R-:W-:Y:S02]  /*4a30*/  @!P3 FMUL R21, R21, 0.5 ;  /* 0x3f0000001515b820 */ /* 0x000fe40000400000 */
[----:B------:R-:W-:Y:S02]  /*4a40*/  @!P4 FMUL R22, R22, 0.5 ;  /* 0x3f0000001616c820 */ /* 0x000fe40000400000 */
[----:B------:R-:W1:Y:S08]  /*4a50*/  MUFU.EX2 R106, R21 ;  /* 0x00000015006a7308 */ /* 0x000e700000000800 */
[----:B------:R-:W2:Y:S01]  /*4a60*/  MUFU.EX2 R104, R22 ;  /* 0x0000001600687308 */ /* 0x000ea20000000800 */
[----:B-1----:R-:W-:Y:S01]  /*4a70*/  @!P3 FMUL R106, R106, R106 ;  /* 0x0000006a6a6ab220 */ /* 0x002fe20000400000 */
[----:B------:R-:W-:-:S03]  /*4a80*/  ISETP.NE.AND P3, PT, R7, 0x4, PT ;  /* 0x000000040700780c */ /* 0x000fc60003f65270 */
[-C--:B------:R-:W-:Y:S01]  /*4a90*/  FMUL R88, R88, R106.reuse ;  /* 0x0000006a58587220 */ /* 0x080fe20000400000 */
[-C--:B------:R-:W-:Y:S01]  /*4aa0*/  FMUL R89, R89, R106.reuse ;  /* 0x0000006a59597220 */ /* 0x080fe20000400000 */
[-C--:B------:R-:W-:Y:S01]  /*4ab0*/  FMUL R92, R92, R106.reuse ;  /* 0x0000006a5c5c7220 */ /* 0x080fe20000400000 */
[----:B------:R-:W-:Y:S01]  /*4ac0*/  FMUL R93, R93, R106 ;  /* 0x0000006a5d5d7220 */ /* 0x000fe20000400000 */
[----:B--2---:R-:W-:Y:S01]  /*4ad0*/  @!P4 FMUL R104, R104, R104 ;  /* 0x000000686868c220 */ /* 0x004fe20000400000 */
[-C--:B------:R-:W-:Y:S01]  /*4ae0*/  FMUL R96, R96, R106.reuse ;  /* 0x0000006a60607220 */ /* 0x080fe20000400000 */
[-C--:B------:R-:W-:Y:S01]  /*4af0*/  FMUL R97, R97, R106.reuse ;  /* 0x0000006a61617220 */ /* 0x080fe20000400000 */
[-C--:B------:R-:W-:Y:S01]  /*4b00*/  FMUL R100, R100, R106.reuse ;  /* 0x0000006a64647220 */ /* 0x080fe20000400000 */
[----:B------:R-:W-:Y:S01]  /*4b10*/  FMUL R101, R101, R106 ;  /* 0x0000006a65657220 */ /* 0x000fe20000400000 */
[-C--:B------:R-:W-:Y:S01]  /*4b20*/  FMUL R90, R90, R104.reuse ;  /* 0x000000685a5a7220 */ /* 0x080fe20000400000 */
[-C--:B------:R-:W-:Y:S01]  /*4b30*/  FMUL R91, R91, R104.reuse ;  /* 0x000000685b5b7220 */ /* 0x080fe20000400000 */
[-C--:B------:R-:W-:Y:S01]  /*4b40*/  FMUL R94, R94, R104.reuse ;  /* 0x000000685e5e7220 */ /* 0x080fe20000400000 */
[-C--:B------:R-:W-:Y:S01]  /*4b50*/  FMUL R95, R95, R104.reuse ;  /* 0x000000685f5f7220 */ /* 0x080fe20000400000 */
[-C--:B------:R-:W-:Y:S01]  /*4b60*/  FMUL R98, R98, R104.reuse ;  /* 0x0000006862627220 */ /* 0x080fe20000400000 */
[-C--:B------:R-:W-:Y:S01]  /*4b70*/  FMUL R99, R99, R104.reuse ;  /* 0x0000006863637220 */ /* 0x080fe20000400000 */
[-C--:B------:R-:W-:Y:S01]  /*4b80*/  FMUL R102, R102, R104.reuse ;  /* 0x0000006866667220 */ /* 0x080fe20000400000 */
[----:B------:R-:W-:-:S07]  /*4b90*/  FMUL R103, R103, R104 ;  /* 0x0000006867677220 */ /* 0x000fce0000400000 */
.L_x_30:
[----:B-1----:R1:W2:Y:S02]  /*4ba0*/  SYNCS.PHASECHK.TRANS64.TRYWAIT P4, [R112+URZ+0x9000], R23 ;  /* 0x00900017700075a7 */ /* 0x0022a4000808017f */
[----:B--2---:R-:W-:Y:S05]  /*4bb0*/  @!P4 NANOSLEEP.SYNCS 0x989680 ;  /* 0x009896800000c95d */ /* 0x004fea0003900000 */
[----:B------:R-:W2:Y:S02]  /*4bc0*/  @!P4 SYNCS.PHASECHK.TRANS64 P4, [R112+URZ+0x9000], R23 ;  /* 0x009000177000c5a7 */ /* 0x000ea4000808007f */
[----:B--2---:R-:W-:Y:S05]  /*4bd0*/  @!P4 BRA `(.L_x_30) ;  /* 0xfffffffc00f0c947 */ /* 0x004fea000383ffff */
[----:B------:R-:W-:Y:S01]  /*4be0*/  ULDC UR7, c[0x0][0x604] ;  /* 0x0001810000077ab9 */ /* 0x000fe20000000800 */
[----:B------:R-:W-:Y:S01]  /*4bf0*/  R2UR UR6, R17 ;  /* 0x00000000110672ca */ /* 0x000fe200000e0000 */
[----:B------:R-:W-:Y:S01]  /*4c00*/  FMUL R22, R108, UR7 ;  /* 0x000000076c167c20 */ /* 0x000fe20008400000 */
[----:B------:R-:W-:Y:S01]  /*4c10*/  FMUL R21, R110, UR7 ;  /* 0x000000076e157c20 */ /* 0x000fe20008400000 */
[----:B------:R-:W-:Y:S01]  /*4c20*/  UMOV UR11, 0x80000020 ;  /* 0x80000020000b7882 */ /* 0x000fe20000000000 */
[----:B------:R-:W-:Y:S01]  /*4c30*/  SEL R7, R7, RZ, P3 ;  /* 0x000000ff07077207 */ /* 0x000fe20001800000 */
[--C-:B------:R-:W-:Y:S01]  /*4c40*/  FFMA R24, R24, UR7, -R22.reuse ;  /* 0x0000000718187c23 */ /* 0x100fe20008000816 */
[--C-:B------:R-:W-:Y:S01]  /*4c50*/  FFMA R25, R25, UR7, -R22.reuse ;  /* 0x0000000719197c23 */ /* 0x100fe20008000816 */
[--C-:B------:R-:W-:Y:S01]  /*4c60*/  FFMA R28, R28, UR7, -R22.reuse ;  /* 0x000000071c1c7c23 */ /* 0x100fe20008000816 */
[--C-:B------:R-:W-:Y:S01]  /*4c70*/  FFMA R29, R29, UR7, -R22.reuse ;  /* 0x000000071d1d7c23 */ /* 0x100fe20008000816 */
[--C-:B------:R-:W-:Y:S01]  /*4c80*/  FFMA R26, R26, UR7, -R21.reuse ;  /* 0x000000071a1a7c23 */ /* 0x100fe20008000815 */
[----:B------:R-:W-:Y:S01]  /*4c90*/  FSETP.GEU.AND P6, PT, R24, -126, PT ;  /* 0xc2fc00001800780b */ /* 0x000fe20003fce000 */
[--C-:B------:R-:W-:Y:S01]  /*4ca0*/  FFMA R27, R27, UR7, -R21.reuse ;  /* 0x000000071b1b7c23 */ /* 0x100fe20008000815 */
[----:B------:R-:W-:Y:S01]  /*4cb0*/  FSETP.GEU.AND P5, PT, R25, -126, PT ;  /* 0xc2fc00001900780b */ /* 0x000fe20003fae000 */
[--C-:B------:R-:W-:Y:S01]  /*4cc0*/  FFMA R30, R30, UR7, -R21.reuse ;  /* 0x000000071e1e7c23 */ /* 0x100fe20008000815 */
[----:B------:R-:W-:Y:S01]  /*4cd0*/  FSETP.GEU.AND P4, PT, R28, -126, PT ;  /* 0xc2fc00001c00780b */ /* 0x000fe20003f8e000 */
[--C-:B------:R-:W-:Y:S01]  /*4ce0*/  FFMA R31, R31, UR7, -R21.reuse ;  /* 0x000000071f1f7c23 */ /* 0x100fe20008000815 */
[--C-:B------:R-:W-:Y:S01]  /*4cf0*/  FFMA R32, R32, UR7, -R22.reuse ;  /* 0x0000000720207c23 */ /* 0x100fe20008000816 */
[--C-:B------:R-:W-:Y:S01]  /*4d00*/  FFMA R33, R33, UR7, -R22.reuse ;  /* 0x0000000721217c23 */ /* 0x100fe20008000816 */
[--C-:B------:R-:W-:Y:S01]  /*4d10*/  FFMA R36, R36, UR7, -R22.reuse ;  /* 0x0000000724247c23 */ /* 0x100fe20008000816 */
[--C-:B------:R-:W-:Y:S01]  /*4d20*/  FFMA R37, R37, UR7, -R22.reuse ;  /* 0x0000000725257c23 */ /* 0x100fe20008000816 */
[--C-:B------:R-:W-:Y:S01]  /*4d30*/  FFMA R34, R34, UR7, -R21.reuse ;  /* 0x0000000722227c23 */ /* 0x100fe20008000815 */
[--C-:B------:R-:W-:Y:S01]  /*4d40*/  FFMA R35, R35, UR7, -R21.reuse ;  /* 0x0000000723237c23 */ /* 0x100fe20008000815 */
[--C-:B------:R-:W-:Y:S01]  /*4d50*/  FFMA R38, R38, UR7, -R21.reuse ;  /* 0x0000000726267c23 */ /* 0x100fe20008000815 */
[----:B------:R-:W-:Y:S01]  /*4d60*/  @!P6 FMUL R24, R24, 0.5 ;  /* 0x3f0000001818e820 */ /* 0x000fe20000400000 */
[--C-:B------:R-:W-:Y:S01]  /*4d70*/  FFMA R39, R39, UR7, -R21.reuse ;  /* 0x0000000727277c23 */ /* 0x100fe20008000815 */
[----:B------:R-:W-:Y:S01]  /*4d80*/  @!P5 FMUL R25, R25, 0.5 ;  /* 0x3f0000001919d820 */ /* 0x000fe20000400000 */
[--C-:B------:R-:W-:Y:S01]  /*4d90*/  FFMA R40, R40, UR7, -R22.reuse ;  /* 0x0000000728287c23 */ /* 0x100fe20008000816 */
[----:B-1----:R1:W2:Y:S01]  /*4da0*/  MUFU.EX2 R23, R24 ;  /* 0x0000001800177308 */ /* 0x0022a20000000800 */
[----:B------:R-:W-:Y:S01]  /*4db0*/  @!P4 FMUL R28, R28, 0.5 ;  /* 0x3f0000001c1cc820 */ /* 0x000fe20000400000 */
[--C-:B------:R-:W-:Y:S01]  /*4dc0*/  FFMA R41, R41, UR7, -R22.reuse ;  /* 0x0000000729297c23 */ /* 0x100fe20008000816 */
[--C-:B------:R-:W-:Y:S01]  /*4dd0*/  FFMA R44, R44, UR7, -R22.reuse ;  /* 0x000000072c2c7c23 */ /* 0x100fe20008000816 */
[--C-:B------:R-:W-:Y:S01]  /*4de0*/  FFMA R45, R45, UR7, -R22.reuse ;  /* 0x000000072d2d7c23 */ /* 0x100fe20008000816 */
[--C-:B------:R-:W-:Y:S01]  /*4df0*/  FFMA R42, R42, UR7, -R21.reuse ;  /* 0x000000072a2a7c23 */ /* 0x100fe20008000815 */
[--C-:B------:R-:W-:Y:S01]  /*4e00*/  FFMA R43, R43, UR7, -R21.reuse ;  /* 0x000000072b2b7c23 */ /* 0x100fe20008000815 */
[--C-:B------:R-:W-:Y:S01]  /*4e10*/  FFMA R46, R46, UR7, -R21.reuse ;  /* 0x000000072e2e7c23 */ /* 0x100fe20008000815 */
[----:B------:R3:W4:Y:S01]  /*4e20*/  MUFU.EX2 R108, R25 ;  /* 0x00000019006c7308 */ /* 0x0007220000000800 */
[--C-:B------:R-:W-:Y:S01]  /*4e30*/  FFMA R47, R47, UR7, -R21.reuse ;  /* 0x000000072f2f7c23 */ /* 0x100fe20008000815 */
[--C-:B-1----:R-:W-:Y:S01]  /*4e40*/  FFMA R24, R48, UR7, -R22.reuse ;  /* 0x0000000730187c23 */ /* 0x102fe20008000816 */
[--C-:B------:R-:W-:Y:S01]  /*4e50*/  FFMA R49, R49, UR7, -R22.reuse ;  /* 0x0000000731317c23 */ /* 0x100fe20008000816 */
[--C-:B------:R-:W-:Y:S01]  /*4e60*/  FFMA R50, R50, UR7, -R21.reuse ;  /* 0x0000000732327c23 */ /* 0x100fe20008000815 */
[--C-:B------:R-:W-:Y:S01]  /*4e70*/  FFMA R51, R51, UR7, -R21.reuse ;  /* 0x0000000733337c23 */ /* 0x100fe20008000815 */
[----:B------:R-:W-:Y:S01]  /*4e80*/  ULEA UR6, UR6, UR14, 0x9 ;  /* 0x0000000e06067291 */ /* 0x000fe2000f8e483f */
[--C-:B------:R-:W-:Y:S01]  /*4e90*/  FFMA R60, R60, UR7, -R22.reuse ;  /* 0x000000073c3c7c23 */ /* 0x100fe20008000816 */
[----:B------:R1:W5:Y:S01]  /*4ea0*/  MUFU.EX2 R105, R28 ;  /* 0x0000001c00697308 */ /* 0x0003620000000800 */
[----:B--2---:R-:W-:Y:S01]  /*4eb0*/  @!P6 FMUL R23, R23, R23 ;  /* 0x000000171717e220 */ /* 0x004fe20000400000 */
[----:B------:R-:W-:Y:S01]  /*4ec0*/  FSETP.GEU.AND P6, PT, R29, -126, PT ;  /* 0xc2fc00001d00780b */ /* 0x000fe20003fce000 */
[--C-:B---3--:R-:W-:Y:S01]  /*4ed0*/  FFMA R25, R52, UR7, -R22.reuse ;  /* 0x0000000734197c23 */ /* 0x108fe20008000816 */
[----:B------:R-:W-:Y:S01]  /*4ee0*/  UIADD3 UR8, UR6, 0x40, URZ ;  /* 0x0000004006087890 */ /* 0x000fe2000fffe03f */
[--C-:B------:R-:W-:Y:S01]  /*4ef0*/  FFMA R59, R59, UR7, -R21.reuse ;  /* 0x000000073b3b7c23 */ /* 0x100fe20008000815 */
[----:B------:R-:W-:Y:S01]  /*4f00*/  UMOV UR10, UR6 ;  /* 0x00000006000a7c82 */ /* 0x000fe20008000000 */
[--C-:B------:R-:W-:Y:S01]  /*4f10*/  FFMA R68, R68, UR7, -R22.reuse ;  /* 0x0000000744447c23 */ /* 0x100fe20008000816 */
[--C-:B------:R-:W-:Y:S01]  /*4f20*/  FFMA R64, R64, UR7, -R22.reuse ;  /* 0x0000000740407c23 */ /* 0x100fe20008000816 */
[----:B----4-:R-:W-:Y:S01]  /*4f30*/  @!P5 FMUL R108, R108, R108 ;  /* 0x0000006c6c6cd220 */ /* 0x010fe20000400000 */
[----:B------:R-:W-:Y:S01]  /*4f40*/  FSETP.GEU.AND P5, PT, R26, -126, PT ;  /* 0xc2fc00001a00780b */ /* 0x000fe20003fae000 */
[--C-:B-1----:R-:W-:Y:S01]  /*4f50*/  FFMA R28, R61, UR7, -R22.reuse ;  /* 0x000000073d1c7c23 */ /* 0x102fe20008000816 */
[--C-:B------:R-:W-:Y:S01]  /*4f60*/  FFMA R65, R65, UR7, -R22.reuse ;  /* 0x0000000741417c23 */ /* 0x100fe20008000816 */
[--C-:B------:R-:W-:Y:S01]  /*4f70*/  FFMA R67, R67, UR7, -R21.reuse ;  /* 0x0000000743437c23 */ /* 0x100fe20008000815 */
[--C-:B------:R-:W-:Y:S01]  /*4f80*/  FFMA R66, R66, UR7, -R21.reuse ;  /* 0x0000000742427c23 */ /* 0x100fe20008000815 */
[----:B------:R-:W-:Y:S01]  /*4f90*/  @!P6 FMUL R29, R29, 0.5 ;  /* 0x3f0000001d1de820 */ /* 0x000fe20000400000 */
[--C-:B------:R-:W-:Y:S01]  /*4fa0*/  FFMA R72, R72, UR7, -R22.reuse ;  /* 0x0000000748487c23 */ /* 0x100fe20008000816 */
[----:B-----5:R-:W-:Y:S01]  /*4fb0*/  @!P4 FMUL R105, R105, R105 ;  /* 0x000000696969c220 */ /* 0x020fe20000400000 */
[----:B------:R-:W-:Y:S01]  /*4fc0*/  FSETP.GEU.AND P4, PT, R27, -126, PT ;  /* 0xc2fc00001b00780b */ /* 0x000fe20003f8e000 */
[----:B------:R1:W2:Y:S01]  /*4fd0*/  MUFU.EX2 R110, R29 ;  /* 0x0000001d006e7308 */ /* 0x0002a20000000800 */
[--C-:B------:R-:W-:Y:S01]  /*4fe0*/  FFMA R76, R76, UR7, -R22.reuse ;  /* 0x000000074c4c7c23 */ /* 0x100fe20008000816 */
[--C-:B------:R-:W-:Y:S01]  /*4ff0*/  FFMA R73, R73, UR7, -R22.reuse ;  /* 0x0000000749497c23 */ /* 0x100fe20008000816 */
[--C-:B------:R-:W-:Y:S01]  /*5000*/  FFMA R75, R75, UR7, -R21.reuse ;  /* 0x000000074b4b7c23 */ /* 0x100fe20008000815 */
[----:B------:R-:W-:Y:S01]  /*5010*/  @!P5 FMUL R26, R26, 0.5 ;  /* 0x3f0000001a1ad820 */ /* 0x000fe20000400000 */
[--C-:B------:R-:W-:Y:S01]  /*5020*/  FFMA R74, R74, UR7, -R21.reuse ;  /* 0x000000074a4a7c23 */ /* 0x100fe20008000815 */
[--C-:B------:R-:W-:Y:S01]  /*5030*/  FFMA R80, R80, UR7, -R22.reuse ;  /* 0x0000000750507c23 */ /* 0x100fe20008000816 */
[--C-:B------:R-:W-:Y:S01]  /*5040*/  FFMA R81, R81, UR7, -R22.reuse ;  /* 0x0000000751517c23 */ /* 0x100fe20008000816 */
[----:B------:R3:W4:Y:S01]  /*5050*/  MUFU.EX2 R113, R26 ;  /* 0x0000001a00717308 */ /* 0x0007220000000800 */
[--C-:B-1----:R-:W-:Y:S01]  /*5060*/  FFMA R29, R58, UR7, -R21.reuse ;  /* 0x000000073a1d7c23 */ /* 0x102fe20008000815 */
[----:B------:R-:W-:Y:S01]  /*5070*/  FFMA R79, R79, UR7, -R21 ;  /* 0x000000074f4f7c23 */ /* 0x000fe20008000815 */
[----:B------:R-:W-:Y:S01]  /*5080*/  FFMA R15, R106, R15, R23 ;  /* 0x0000000f6a0f7223 */ /* 0x000fe20000000017 */
[----:B------:R-:W-:Y:S01]  /*5090*/  @!P4 FMUL R27, R27, 0.5 ;  /* 0x3f0000001b1bc820 */ /* 0x000fe20000400000 */
[--C-:B------:R-:W-:Y:S01]  /*50a0*/  FFMA R85, R85, UR7, -R22.reuse ;  /* 0x0000000755557c23 */ /* 0x100fe20008000816 */
[--C-:B------:R-:W-:Y:S01]  /*50b0*/  FFMA R83, R83, UR7, -R21.reuse ;  /* 0x0000000753537c23 */ /* 0x100fe20008000815 */
[----:B------:R-:W-:Y:S01]  /*50c0*/  FFMA R87, R87, UR7, -R21 ;  /* 0x0000000757577c23 */ /* 0x000fe20008000815 */
[----:B------:R1:W5:Y:S01]  /*50d0*/  MUFU.EX2 R111, R27 ;  /* 0x0000001b006f7308 */ /* 0x0003620000000800 */
[----:B--2---:R-:W-:Y:S01]  /*50e0*/  @!P6 FMUL R110, R110, R110 ;  /* 0x0000006e6e6ee220 */ /* 0x004fe20000400000 */
[----:B------:R-:W-:Y:S01]  /*50f0*/  FSETP.GEU.AND P6, PT, R30, -126, PT ;  /* 0xc2fc00001e00780b */ /* 0x000fe20003fce000 */
[----:B---3--:R-:W-:Y:S01]  /*5100*/  FFMA R26, R53, UR7, -R22 ;  /* 0x00000007351a7c23 */ /* 0x008fe20008000816 */
[----:B------:R-:W-:-:S02]  /*5110*/  VIADD R17, R17, 0x1 ;  /* 0x0000000111117836 */ /* 0x000fc40000000000 */
[----:B----4-:R-:W-:Y:S01]  /*5120*/  @!P5 FMUL R113, R113, R113 ;  /* 0x000000717171d220 */ /* 0x010fe20000400000 */
[----:B------:R-:W-:Y:S01]  /*5130*/  FSETP.GEU.AND P5, PT, R31, -126, PT ;  /* 0xc2fc00001f00780b */ /* 0x000fe20003fae000 */
[----:B-1----:R-:W-:Y:S02]  /*5140*/  FFMA R27, R57, UR7, -R22 ;  /* 0x00000007391b7c23 */ /* 0x002fe40008000816 */
[----:B------:R-:W-:-:S05]  /*5150*/  FFMA R104, R104, R13, R113 ;  /* 0x0000000d68687223 */ /* 0x000fca0000000071 */
[----:B------:R-:W-:Y:S01]  /*5160*/  @!P6 FMUL R30, R30, 0.5 ;  /* 0x3f0000001e1ee820 */ /* 0x000fe20000400000 */
[----:B-----5:R-:W-:Y:S01]  /*5170*/  @!P4 FMUL R111, R111, R111 ;  /* 0x0000006f6f6fc220 */ /* 0x020fe20000400000 */
[----:B------:R-:W-:Y:S02]  /*5180*/  FSETP.GEU.AND P4, PT, R32, -126, PT ;  /* 0xc2fc00002000780b */ /* 0x000fe40003f8e000 */
[----:B------:R-:W1:Y:S01]  /*5190*/  MUFU.EX2 R114, R30 ;  /* 0x0000001e00727308 */ /* 0x000e620000000800 */
[----:B------:R-:W-:-:S07]  /*51a0*/  @!P5 FMUL R31, R31, 0.5 ;  /* 0x3f0000001f1fd820 */ /* 0x000fce0000400000 */
[----:B------:R-:W2:Y:S03]  /*51b0*/  MUFU.EX2 R107, R31 ;  /* 0x0000001f006b7308 */ /* 0x000ea60000000800 */
[----:B------:R-:W-:-:S05]  /*51c0*/  @!P4 FMUL R32, R32, 0.5 ;  /* 0x3f0000002020c820 */ /* 0x000fca0000400000 */
[----:B------:R-:W3:Y:S01]  /*51d0*/  MUFU.EX2 R109, R32 ;  /* 0x00000020006d7308 */ /* 0x000ee20000000800 */
[----:B-1----:R-:W-:Y:S01]  /*51e0*/  @!P6 FMUL R114, R114, R114 ;  /* 0x000000727272e220 */ /* 0x002fe20000400000 */
[----:B------:R-:W-:Y:S01]  /*51f0*/  FSETP.GEU.AND P6, PT, R33, -126, PT ;  /* 0xc2fc00002100780b */ /* 0x000fe20003fce000 */
[----:B--2---:R-:W-:Y:S01]  /*5200*/  @!P5 FMUL R107, R107, R107 ;  /* 0x0000006b6b6bd220 */ /* 0x004fe20000400000 */
[----:B------:R-:W-:-:S11]  /*5210*/  FSETP.GEU.AND P5, PT, R36, -126, PT ;  /* 0xc2fc00002400780b */ /* 0x000fd60003fae000 */
[----:B------:R-:W-:Y:S01]  /*5220*/  @!P6 FMUL R33, R33, 0.5 ;  /* 0x3f0000002121e820 */ /* 0x000fe20000400000 */
[----:B---3--:R-:W-:Y:S01]  /*5230*/  @!P4 FMUL R109, R109, R109 ;  /* 0x0000006d6d6dc220 */ /* 0x008fe20000400000 */
        /* <DEDUP_REMOVED lines=13> */
[----:B------:R-:W1:Y:S02]  /*5310*/  MUFU.EX2 R117, R34 ;  /* 0x0000002200757308 */ /* 0x000e640000000800 */
[----:B------:R-:W-:Y:S01]  /*5320*/  F2FP.F16.F32.PACK_AB R30, R115, R116 ;  /* 0x00000074731e723e */ /* 0x000fe200000000ff */
[----:B------:R-:W-:-:S05]  /*5330*/  @!P5 FMUL R35, R35, 0.5 ;  /* 0x3f0000002323d820 */ /* 0x000fca0000400000 */
        /* <DEDUP_REMOVED lines=16> */
[----:B------:R-:W-:-:S04]  /*5440*/  FSETP.GEU.AND P6, PT, R44, -126, PT ;  /* 0xc2fc00002c00780b */ /* 0x000fc80003fce000 */
[----:B------:R-:W-:Y:S01]  /*5450*/  F2FP.F16.F32.PACK_AB R31, R119, R118 ;  /* 0x00000076771f723e */ /* 0x000fe200000000ff */
[----:B--2---:R-:W-:Y:S01]  /*5460*/  @!P5 FMUL R123, R123, R123 ;  /* 0x0000007b7b7bd220 */ /* 0x004fe20000400000 */
[----:B------:R-:W-:-:S07]  /*5470*/  FSETP.GEU.AND P5, PT, R45, -126, PT ;  /* 0xc2fc00002d00780b */ /* 0x000fce0003fae000 */
        /* <DEDUP_REMOVED lines=12> */
[----:B------:R-:W-:-:S04]  /*5540*/  FSETP.GEU.AND P5, PT, R46, -126, PT ;  /* 0xc2fc00002e00780b */ /* 0x000fc80003fae000 */
[----:B------:R-:W-:-:S07]  /*5550*/  F2FP.F16.F32.PACK_AB R34, R121, R124 ;  /* 0x0000007c7922723e */ /* 0x000fce00000000ff */
        /* <DEDUP_REMOVED lines=16> */
[----:B------:R1:W2:Y:S02]  /*5660*/  MUFU.EX2 R126, R24 ;  /* 0x00000018007e7308 */ /* 0x0002a40000000800 */
[----:B------:R-:W-:Y:S01]  /*5670*/  F2FP.F16.F32.PACK_AB R35, R125, R48 ;  /* 0x000000307d23723e */ /* 0x000fe200000000ff */
[----:B------:R-:W-:-:S05]  /*5680*/  @!P5 FMUL R49, R49, 0.5 ;  /* 0x3f0000003131d820 */ /* 0x000fca0000400000 */
[----:B------:R-:W3:Y:S01]  /*5690*/  MUFU.EX2 R53, R49 ;  /* 0x0000003100357308 */ /* 0x000ee20000000800 */
[----:B-1----:R-:W-:Y:S02]  /*56a0*/  FFMA R24, R54, UR7, -R21 ;  /* 0x0000000736187c23 */ /* 0x002fe40008000815 */
[----:B------:R-:W-:-:S05]  /*56b0*/  @!P4 FMUL R25, R25, 0.5 ;  /* 0x3f0000001919c820 */ /* 0x000fca0000400000 */
[----:B------:R1:W4:Y:S01]  /*56c0*/  MUFU.EX2 R52, R25 ;  /* 0x0000001900347308 */ /* 0x0003220000000800 */
[----:B--2---:R-:W-:Y:S01]  /*56d0*/  @!P6 FMUL R126, R126, R126 ;  /* 0x0000007e7e7ee220 */ /* 0x004fe20000400000 */
[----:B------:R-:W-:Y:S01]  /*56e0*/  FSETP.GEU.AND P6, PT, R26, -126, PT ;  /* 0xc2fc00001a00780b */ /* 0x000fe20003fce000 */
[----:B---3--:R-:W-:Y:S01]  /*56f0*/  @!P5 FMUL R53, R53, R53 ;  /* 0x000000353535d220 */ /* 0x008fe20000400000 */
[----:B------:R-:W-:Y:S01]  /*5700*/  FSETP.GEU.AND P5, PT, R50, -126, PT ;  /* 0xc2fc00003200780b */ /* 0x000fe20003fae000 */
[----:B-1----:R-:W-:-:S03]  /*5710*/  FFMA R25, R55, UR7, -R21 ;  /* 0x0000000737197c23 */ /* 0x002fc60008000815 */
[----:B------:R-:W-:-:S07]  /*5720*/  F2FP.F16.F32.PACK_AB R36, R53, R126 ;  /* 0x0000007e3524723e */ /* 0x000fce00000000ff */
[----:B------:R-:W-:Y:S01]  /*5730*/  @!P6 FMUL R26, R26, 0.5 ;  /* 0x3f0000001a1ae820 */ /* 0x000fe20000400000 */
[----:B----4-:R-:W-:Y:S01]  /*5740*/  @!P4 FMUL R52, R52, R52 ;  /* 0x000000343434c220 */ /* 0x010fe20000400000 */
[----:B------:R-:W-:Y:S02]  /*5750*/  FSETP.GEU.AND P4, PT, R51, -126, PT ;  /* 0xc2fc00003300780b */ /* 0x000fe40003f8e000 */
[----:B------:R1:W2:Y:S01]  /*5760*/  MUFU.EX2 R129, R26 ;  /* 0x0000001a00817308 */ /* 0x0002a20000000800 */
[----:B------:R-:W-:-:S07]  /*5770*/  @!P5 FMUL R50, R50, 0.5 ;  /* 0x3f0000003232d820 */ /* 0x000fce0000400000 */
[----:B------:R-:W3:Y:S01]  /*5780*/  MUFU.EX2 R131, R50 ;  /* 0x0000003200837308 */ /* 0x000ee20000000800 */
[----:B-1----:R-:W-:Y:S02]  /*5790*/  FFMA R26, R56, UR7, -R22 ;  /* 0x00000007381a7c23 */ /* 0x002fe40008000816 */
[----:B------:R-:W-:-:S05]  /*57a0*/  @!P4 FMUL R51, R51, 0.5 ;  /* 0x3f0000003333c820 */ /* 0x000fca0000400000 */
[----:B------:R-:W1:Y:S01]  /*57b0*/  MUFU.EX2 R54, R51 ;  /* 0x0000003300367308 */ /* 0x000e620000000800 */
[----:B--2---:R-:W-:Y:S01]  /*57c0*/  @!P6 FMUL R129, R129, R129 ;  /* 0x000000818181e220 */ /* 0x004fe20000400000 */
[----:B------:R-:W-:-:S04]  /*57d0*/  FSETP.GEU.AND P6, PT, R24, -126, PT ;  /* 0xc2fc00001800780b */ /* 0x000fc80003fce000 */
[----:B------:R-:W-:Y:S01]  /*57e0*/  F2FP.F16.F32.PACK_AB R38, R129, R52 ;  /* 0x000000348126723e */ /* 0x000fe200000000ff */
[----:B---3--:R-:W-:Y:S01]  /*57f0*/  @!P5 FMUL R131, R131, R131 ;  /* 0x000000838383d220 */ /* 0x008fe20000400000 */
[----:B------:R-:W-:-:S07]  /*5800*/  FSETP.GEU.AND P5, PT, R25, -126, PT ;  /* 0xc2fc00001900780b */ /* 0x000fce0003fae000 */
[----:B------:R-:W-:Y:S01]  /*5810*/  @!P6 FMUL R24, R24, 0.5 ;  /* 0x3f0000001818e820 */ /* 0x000fe20000400000 */
[----:B-1----:R-:W-:Y:S01]  /*5820*/  @!P4 FMUL R54, R54, R54 ;  /* 0x000000363636c220 */ /* 0x002fe20000400000 */
[----:B------:R-:W-:Y:S02]  /*5830*/  FSETP.GEU.AND P4, PT, R26, -126, PT ;  /* 0xc2fc00001a00780b */ /* 0x000fe40003f8e000 */
[----:B------:R1:W2:Y:S02]  /*5840*/  MUFU.EX2 R55, R24 ;  /* 0x0000001800377308 */ /* 0x0002a40000000800 */
[----:B------:R-:W-:Y:S01]  /*5850*/  F2FP.F16.F32.PACK_AB R37, R54, R131 ;  /* 0x000000833625723e */ /* 0x000fe200000000ff */
[----:B------:R-:W-:-:S05]  /*5860*/  @!P5 FMUL R25, R25, 0.5 ;  /* 0x3f0000001919d820 */ /* 0x000fca0000400000 */
[----:B------:R3:W4:Y:S01]  /*5870*/  MUFU.EX2 R130, R25 ;  /* 0x0000001900827308 */ /* 0x0007220000000800 */
[----:B-1----:R-:W-:Y:S01]  /*5880*/  F2FP.F16.F32.PACK_AB R24, R108, R23 ;  /* 0x000000176c18723e */ /* 0x002fe200000000ff */
[----:B------:R-:W-:Y:S01]  /*5890*/  FADD R108, R15, R108 ;  /* 0x0000006c0f6c7221 */ /* 0x000fe20000000000 */
[----:B------:R-:W-:Y:S01]  /*58a0*/  FFMA R23, R84, UR7, -R22 ;  /* 0x0000000754177c23 */ /* 0x000fe20008000816 */
[----:B------:R-:W-:-:S04]  /*58b0*/  @!P4 FMUL R26, R26, 0.5 ;  /* 0x3f0000001a1ac820 */ /* 0x000fc80000400000 */
[----:B------:R1:W5:Y:S01]  /*58c0*/  MUFU.EX2 R56, R26 ;  /* 0x0000001a00387308 */ /* 0x0003620000000800 */
[----:B--2---:R-:W-:Y:S01]  /*58d0*/  @!P6 FMUL R55, R55, R55 ;  /* 0x000000373737e220 */ /* 0x004fe20000400000 */
[----:B------:R-:W-:Y:S02]  /*58e0*/  FSETP.GEU.AND P6, PT, R27, -126, PT ;  /* 0xc2fc00001b00780b */ /* 0x000fe40003fce000 */
[----:B---3--:R-:W-:Y:S01]  /*58f0*/  F2FP.F16.F32.PACK_AB R25, R111, R113 ;  /* 0x000000716f19723e */ /* 0x008fe200000000ff */
[----:B------:R-:W-:Y:S01]  /*5900*/  FADD R111, R104, R111 ;  /* 0x0000006f686f7221 */ /* 0x000fe20000000000 */
[----:B-1----:R-:W-:Y:S01]  /*5910*/  F2FP.F16.F32.PACK_AB R26, R110, R105 ;  /* 0x000000696e1a723e */ /* 0x002fe200000000ff */
[----:B----4-:R-:W-:Y:S01]  /*5920*/  @!P5 FMUL R130, R130, R130 ;  /* 0x000000828282d220 */ /* 0x010fe20000400000 */
[----:B------:R-:W-:Y:S01]  /*5930*/  FSETP.GEU.AND P5, PT, R60, -126, PT ;  /* 0xc2fc00003c00780b */ /* 0x000fe20003fae000 */
[----:B------:R-:W-:-:S06]  /*5940*/  FADD R105, R108, R105 ;  /* 0x000000696c697221 */ /* 0x000fcc0000000000 */
[----:B------:R-:W-:Y:S01]  /*5950*/  @!P6 FMUL R27, R27, 0.5 ;  /* 0x3f0000001b1be820 */ /* 0x000fe20000400000 */
[----:B------:R-:W-:Y:S01]  /*5960*/  F2FP.F16.F32.PACK_AB R39, R130, R55 ;  /* 0x000000378227723e */ /* 0x000fe200000000ff */
[----:B-----5:R-:W-:Y:S01]  /*5970*/  @!P4 FMUL R56, R56, R56 ;  /* 0x000000383838c220 */ /* 0x020fe20000400000 */
[----:B------:R-:W-:Y:S01]  /*5980*/  FSETP.GEU.AND P4, PT, R28, -126, PT ;  /* 0xc2fc00001c00780b */ /* 0x000fe20003f8e000 */
[----:B------:R1:W2:Y:S01]  /*5990*/  MUFU.EX2 R57, R27 ;  /* 0x0000001b00397308 */ /* 0x0002a20000000800 */
[----:B------:R-:W-:Y:S01]  /*59a0*/  FADD R110, R105, R110 ;  /* 0x0000006e696e7221 */ /* 0x000fe20000000000 */
[----:B------:R-:W-:Y:S01]  /*59b0*/  @!P5 FMUL R60, R60, 0.5 ;  /* 0x3f0000003c3cd820 */ /* 0x000fe20000400000 */
[----:B-1----:R-:W-:-:S05]  /*59c0*/  F2FP.F16.F32.PACK_AB R27, R107, R114 ;  /* 0x000000726b1b723e */ /* 0x002fca00000000ff */
[----:B------:R-:W1:Y:S01]  /*59d0*/  MUFU.EX2 R61, R60 ;  /* 0x0000003c003d7308 */ /* 0x000e620000000800 */
[----:B------:R-:W-:-:S03]  /*59e0*/  FADD R114, R111, R114 ;  /* 0x000000726f727221 */ /* 0x000fc60000000000 */
[----:B------:R-:W-:Y:S01]  /*59f0*/  @!P4 FMUL R28, R28, 0.5 ;  /* 0x3f0000001c1cc820 */ /* 0x000fe20000400000 */
[----:B------:R-:W-:Y:S01]  /*5a00*/  WARPGROUP.ARRIVE ;  /* 0x00000000000079c5 */ /* 0x000fe20000000000 */
[----:B------:R-:W-:Y:S01]  /*5a10*/  FADD R114, R114, R107 ;  /* 0x0000006b72727221 */ /* 0x000fe20000000000 */
[----:B--2---:R-:W-:Y:S01]  /*5a20*/  @!P6 FMUL R57, R57, R57 ;  /* 0x000000393939e220 */ /* 0x004fe20000400000 */
[----:B------:R-:W-:-:S03]  /*5a30*/  FSETP.GEU.AND P6, PT, R29, -126, PT ;  /* 0xc2fc00001d00780b */ /* 0x000fc60003fce000 */
[----:B------:R-:W-:Y:S01]  /*5a40*/  HGMMA.64x32x16.F32 R88, R24, gdesc[UR8].tnspB, R88, gsb0 ;  /* 0x4060000818587df0 */ /* 0x000fe20008000858 */
[----:B------:R2:W3:Y:S01]  /*5a50*/  MUFU.EX2 R58, R28 ;  /* 0x0000001c003a7308 */ /* 0x0004e20000000800 */
[----:B------:R-:W-:Y:S01]  /*5a60*/  UMOV UR10, UR8 ;  /* 0x00000008000a7c82 */ /* 0x000fe20008000000 */
[----:B------:R-:W-:Y:S01]  /*5a70*/  UMOV UR11, 0x80000020 ;  /* 0x80000020000b7882 */ /* 0x000fe20000000000 */
[----:B------:R-:W-:Y:S01]  /*5a80*/  UIADD3 UR8, UR6, 0x80, URZ ;  /* 0x0000008006087890 */ /* 0x000fe2000fffe03f */
[----:B------:R-:W-:Y:S01]  /*5a90*/  F2FP.F16.F32.PACK_AB R40, R57, R56 ;  /* 0x000000383928723e */ /* 0x000fe200000000ff */
[----:B-1----:R-:W-:Y:S01]  /*5aa0*/  @!P5 FMUL R61, R61, R61 ;  /* 0x0000003d3d3dd220 */ /* 0x002fe20000400000 */
[----:B------:R-:W-:Y:S02]  /*5ab0*/  FSETP.GEU.AND P5, PT, R59, -126, PT ;  /* 0xc2fc00003b00780b */ /* 0x000fe40003fae000 */
[----:B--2---:R-:W-:Y:S01]  /*5ac0*/  F2FP.F16.F32.PACK_AB R28, R112, R109 ;  /* 0x0000006d701c723e */ /* 0x004fe200000000ff */
[----:B------:R-:W-:Y:S01]  /*5ad0*/  @!P6 FMUL R29, R29, 0.5 ;  /* 0x3f0000001d1de820 */ /* 0x000fe20000400000 */
[----:B------:R-:W-:-:S04]  /*5ae0*/  FADD R109, R110, R109 ;  /* 0x0000006d6e6d7221 */ /* 0x000fc80000000000 */
[----:B------:R-:W-:Y:S01]  /*5af0*/  FADD R109, R109, R112 ;  /* 0x000000706d6d7221 */ /* 0x000fe20000000000 */
[----:B---3--:R-:W-:-:S03]  /*5b00*/  @!P4 FMUL R58, R58, R58 ;  /* 0x0000003a3a3ac220 */ /* 0x008fc60000400000 */
[----:B------:R-:W-:Y:S01]  /*5b10*/  FADD R116, R109, R116 ;  /* 0x000000746d747221 */ /* 0x000fe20000000000 */
[----:B------:R-:W-:Y:S01]  /*5b20*/  @!P5 FMUL R59, R59, 0.5 ;  /* 0x3f0000003b3bd820 */ /* 0x000fe20000400000 */
[----:B------:R-:W-:Y:S02]  /*5b30*/  F2FP.F16.F32.PACK_AB R42, R58, R61 ;  /* 0x0000003d3a2a723e */ /* 0x000fe400000000ff */
[----:B------:R-:W-:-:S04]  /*5b40*/  FADD R116, R116, R115 ;  /* 0x0000007374747221 */ /* 0x000fc80000000000 */
[----:B------:R-:W-:-:S04]  /*5b50*/  FADD R123, R116, R123 ;  /* 0x0000007b747b7221 */ /* 0x000fc80000000000 */
[----:B------:R-:W-:-:S04]  /*5b60*/  FADD R123, R123, R122 ;  /* 0x0000007a7b7b7221 */ /* 0x000fc80000000000 */
[----:B------:R-:W-:-:S04]  /*5b70*/  FADD R124, R123, R124 ;  /* 0x0000007c7b7c7221 */ /* 0x000fc80000000000 */
[----:B------:R-:W-:-:S04]  /*5b80*/  FADD R121, R124, R121 ;  /* 0x000000797c797221 */ /* 0x000fc80000000000 */
[----:B------:R-:W-:-:S04]  /*5b90*/  FADD R126, R121, R126 ;  /* 0x0000007e797e7221 */ /* 0x000fc80000000000 */
[----:B------:R-:W-:Y:S01]  /*5ba0*/  FADD R53, R126, R53 ;  /* 0x000000357e357221 */ /* 0x000fe20000000000 */
[----:B------:R-:W-:Y:S02]  /*5bb0*/  WARPGROUP.DEPBAR.LE gsb0, 0x0 ;  /* 0x00008000000079c5 */ /* 0x000fe40000010000 */
[----:B------:R1:W2:Y:S01]  /*5bc0*/  MUFU.EX2 R24, R29 ;  /* 0x0000001d00187308 */ /* 0x0002a20000000800 */
[--C-:B------:R-:W-:Y:S01]  /*5bd0*/  FFMA R26, R63, UR7, -R21.reuse ;  /* 0x000000073f1a7c23 */ /* 0x100fe20008000815 */
[----:B------:R-:W-:Y:S01]  /*5be0*/  FFMA R25, R62, UR7, -R21 ;  /* 0x000000073e197c23 */ /* 0x000fe20008000815 */
[----:B------:R-:W-:-:S04]  /*5bf0*/  FADD R52, R53, R52 ;  /* 0x0000003435347221 */ /* 0x000fc80000000000 */
[----:B------:R-:W-:Y:S01]  /*5c00*/  FSETP.GEU.AND P4, PT, R25, -126, PT ;  /* 0xc2fc00001900780b */ /* 0x000fe20003f8e000 */
[----:B------:R-:W3:Y:S01]  /*5c10*/  MUFU.EX2 R27, R59 ;  /* 0x0000003b001b7308 */ /* 0x000ee20000000800 */
[----:B-1----:R-:W-:Y:S01]  /*5c20*/  F2FP.F16.F32.PACK_AB R29, R120, R117 ;  /* 0x00000075781d723e */ /* 0x002fe200000000ff */
[----:B------:R-:W-:Y:S01]  /*5c30*/  FADD R117, R114, R117 ;  /* 0x0000007572757221 */ /* 0x000fe20000000000 */
[----:B------:R-:W-:Y:S02]  /*5c40*/  FADD R129, R52, R129 ;  /* 0x0000008134817221 */ /* 0x000fe40000000000 */
[----:B------:R-:W-:Y:S01]  /*5c50*/  WARPGROUP.ARRIVE ;  /* 0x00000000000079c5 */ /* 0x000fe20000000000 */
[----:B------:R-:W-:Y:S01]  /*5c60*/  FADD R117, R117, R120 ;  /* 0x0000007875757221 */ /* 0x000fe20000000000 */
[----:B------:R-:W-:Y:S01]  /*5c70*/  FADD R56, R129, R56 ;  /* 0x0000003881387221 */ /* 0x000fe20000000000 */
[----:B--2---:R-:W-:Y:S01]  /*5c80*/  @!P6 FMUL R24, R24, R24 ;  /* 0x000000181818e220 */ /* 0x004fe20000400000 */
[----:B------:R-:W-:-:S02]  /*5c90*/  FSETP.GEU.AND P6, PT, R26, -126, PT ;  /* 0xc2fc00001a00780b */ /* 0x000fc40003fce000 */
[----:B------:R-:W-:Y:S01]  /*5ca0*/  HGMMA.64x32x16.F32 R88, R28, gdesc[UR8].tnspB, R88, gsb0 ;  /* 0x406000081c587df0 */ /* 0x000fe20008000858 */
[----:B------:R-:W-:Y:S01]  /*5cb0*/  UMOV UR10, UR8 ;  /* 0x00000008000a7c82 */ /* 0x000fe20008000000 */
[----:B------:R-:W-:Y:S01]  /*5cc0*/  UMOV UR11, 0x80000020 ;  /* 0x80000020000b7882 */ /* 0x000fe20000000000 */
[----:B------:R-:W-:Y:S01]  /*5cd0*/  @!P4 FMUL R25, R25, 0.5 ;  /* 0x3f0000001919c820 */ /* 0x000fe20000400000 */
[----:B------:R-:W-:Y:S01]  /*5ce0*/  UIADD3 UR8, UR6, 0xc0, URZ ;  /* 0x000000c006087890 */ /* 0x000fe2000fffe03f */
[----:B------:R-:W-:Y:S01]  /*5cf0*/  FADD R118, R117, R118 ;  /* 0x0000007675767221 */ /* 0x000fe20000000000 */
[----:B---3--:R-:W-:Y:S01]  /*5d00*/  @!P5 FMUL R27, R27, R27 ;  /* 0x0000001b1b1bd220 */ /* 0x008fe20000400000 */
[----:B------:R-:W-:Y:S01]  /*5d10*/  FSETP.GEU.AND P5, PT, R64, -126, PT ;  /* 0xc2fc00004000780b */ /* 0x000fe20003fae000 */
[----:B------:R-:W-:Y:S01]  /*5d20*/  FADD R56, R56, R57 ;  /* 0x0000003938387221 */ /* 0x000fe20000000000 */
[----:B------:R-:W1:Y:S01]  /*5d30*/  MUFU.EX2 R25, R25 ;  /* 0x0000001900197308 */ /* 0x000e620000000800 */
[----:B------:R-:W-:Y:S01]  /*5d40*/  FADD R118, R118, R119 ;  /* 0x0000007776767221 */ /* 0x000fe20000000000 */
[----:B------:R-:W-:Y:S01]  /*5d50*/  F2FP.F16.F32.PACK_AB R41, R27, R24 ;  /* 0x000000181b29723e */ /* 0x000fe200000000ff */
[----:B------:R-:W-:Y:S01]  /*5d60*/  @!P6 FMUL R26, R26, 0.5 ;  /* 0x3f0000001a1ae820 */ /* 0x000fe20000400000 */
[----:B------:R-:W-:Y:S01]  /*5d70*/  FADD R61, R56, R61 ;  /* 0x0000003d383d7221 */ /* 0x000fe20000000000 */
[----:B------:R-:W-:-:S03]  /*5d80*/  FADD R127, R118, R127 ;  /* 0x0000007f767f7221 */ /* 0x000fc60000000000 */
[----:B------:R-:W-:Y:S01]  /*5d90*/  FADD R58, R61, R58 ;  /* 0x0000003a3d3a7221 */ /* 0x000fe20000000000 */
[----:B------:R-:W2:Y:S01]  /*5da0*/  MUFU.EX2 R26, R26 ;  /* 0x0000001a001a7308 */ /* 0x000ea20000000800 */
[----:B------:R-:W-:Y:S01]  /*5db0*/  FADD R127, R127, R128 ;  /* 0x000000807f7f7221 */ /* 0x000fe20000000000 */
[----:B------:R-:W-:Y:S01]  /*5dc0*/  @!P5 FMUL R64, R64, 0.5 ;  /* 0x3f0000004040d820 */ /* 0x000fe20000400000 */
[----:B-1----:R-:W-:Y:S01]  /*5dd0*/  @!P4 FMUL R25, R25, R25 ;  /* 0x000000191919c220 */ /* 0x002fe20000400000 */
[----:B------:R-:W-:Y:S01]  /*5de0*/  FSETP.GEU.AND P4, PT, R65, -126, PT ;  /* 0xc2fc00004100780b */ /* 0x000fe20003f8e000 */
[----:B--2---:R-:W-:Y:S01]  /*5df0*/  @!P6 FMUL R26, R26, R26 ;  /* 0x0000001a1a1ae220 */ /* 0x004fe20000400000 */
[----:B------:R-:W-:-:S11]  /*5e00*/  FSETP.GEU.AND P6, PT, R68, -126, PT ;  /* 0xc2fc00004400780b */ /* 0x000fd60003fce000 */
[----:B------:R-:W-:Y:S01]  /*5e10*/  @!P4 FMUL R65, R65, 0.5 ;  /* 0x3f0000004141c820 */ /* 0x000fe20000400000 */
[----:B------:R-:W-:Y:S01]  /*5e20*/  F2FP.F16.F32.PACK_AB R43, R26, R25 ;  /* 0x000000191a2b723e */ /* 0x000fe200000000ff */
[----:B------:R-:W-:Y:S01]  /*5e30*/  @!P6 FMUL R68, R68, 0.5 ;  /* 0x3f0000004444e820 */ /* 0x000fe20000400000 */
[----:B------:R-:W-:Y:S02]  /*5e40*/  WARPGROUP.DEPBAR.LE gsb0, 0x0 ;  /* 0x00008000000079c5 */ /* 0x000fe40000010000 */
[----:B------:R-:W-:Y:S01]  /*5e50*/  WARPGROUP.ARRIVE ;  /* 0x00000000000079c5 */ /* 0x000fe20000000000 */
[----:B------:R-:W1:Y:S01]  /*5e60*/  MUFU.EX2 R28, R68 ;  /* 0x00000044001c7308 */ /* 0x000e620000000800 */
[----:B------:R-:W-:-:S04]  /*5e70*/  FFMA R29, R69, UR7, -R22 ;  /* 0x00000007451d7c23 */ /* 0x000fc80008000816 */
[----:B------:R-:W-:Y:S01]  /*5e80*/  HGMMA.64x32x16.F32 R88, R32, gdesc[UR8].tnspB, R88, gsb0 ;  /* 0x4060000820587df0 */ /* 0x000fe20008000858 */
[----:B------:R-:W-:Y:S01]  /*5e90*/  UMOV UR10, UR8 ;  /* 0x00000008000a7c82 */ /* 0x000fe20008000000 */
[----:B------:R-:W-:Y:S01]  /*5ea0*/  UMOV UR11, 0x80000020 ;  /* 0x80000020000b7882 */ /* 0x000fe20000000000 */
[----:B------:R-:W2:Y:S01]  /*5eb0*/  MUFU.EX2 R31, R64 ;  /* 0x00000040001f7308 */ /* 0x000ea20000000800 */
[----:B------:R-:W-:-:S07]  /*5ec0*/  UIADD3 UR8, UR6, 0x100, URZ ;  /* 0x0000010006087890 */ /* 0x000fce000fffe03f */
[----:B------:R-:W3:Y:S01]  /*5ed0*/  MUFU.EX2 R30, R65 ;  /* 0x00000041001e7308 */ /* 0x000ee20000000800 */
[----:B-1----:R-:W-:Y:S01]  /*5ee0*/  @!P6 FMUL R28, R28, R28 ;  /* 0x0000001c1c1ce220 */ /* 0x002fe20000400000 */
[----:B------:R-:W-:Y:S01]  /*5ef0*/  FSETP.GEU.AND P6, PT, R67, -126, PT ;  /* 0xc2fc00004300780b */ /* 0x000fe20003fce000 */
[----:B--2---:R-:W-:Y:S01]  /*5f00*/  @!P5 FMUL R31, R31, R31 ;  /* 0x0000001f1f1fd220 */ /* 0x004fe20000400000 */
[----:B------:R-:W-:-:S11]  /*5f10*/  FSETP.GEU.AND P5, PT, R29, -126, PT ;  /* 0xc2fc00001d00780b */ /* 0x000fd60003fae000 */
[----:B------:R-:W-:Y:S01]  /*5f20*/  @!P6 FMUL R67, R67, 0.5 ;  /* 0x3f0000004343e820 */ /* 0x000fe20000400000 */
[----:B---3--:R-:W-:Y:S01]  /*5f30*/  @!P4 FMUL R30, R30, R30 ;  /* 0x0000001e1e1ec220 */ /* 0x008fe20000400000 */
[----:B------:R-:W-:-:S04]  /*5f40*/  FSETP.GEU.AND P4, PT, R66, -126, PT ;  /* 0xc2fc00004200780b */ /* 0x000fc80003f8e000 */
[----:B------:R-:W-:Y:S01]  /*5f50*/  F2FP.F16.F32.PACK_AB R44, R30, R31 ;  /* 0x0000001f1e2c723e */ /* 0x000fe200000000ff */
[----:B------:R-:W-:Y:S01]  /*5f60*/  @!P5 FMUL R29, R29, 0.5 ;  /* 0x3f0000001d1dd820 */ /* 0x000fe20000400000 */
[----:B------:R-:W-:-:S04]  /*5f70*/  FADD R31, R58, R31 ;  /* 0x0000001f3a1f7221 */ /* 0x000fc80000000000 */
[----:B------:R-:W-:Y:S01]  /*5f80*/  FADD R31, R31, R30 ;  /* 0x0000001e1f1f7221 */ /* 0x000fe20000000000 */
[----:B------:R-:W1:Y:S02]  /*5f90*/  MUFU.EX2 R29, R29 ;  /* 0x0000001d001d7308 */ /* 0x000e640000000800 */
[----:B------:R-:W-:Y:S01]  /*5fa0*/  @!P4 FMUL R66, R66, 0.5 ;  /* 0x3f0000004242c820 */ /* 0x000fe20000400000 */
[----:B------:R-:W-:Y:S02]  /*5fb0*/  WARPGROUP.DEPBAR.LE gsb0, 0x0 ;  /* 0x00008000000079c5 */ /* 0x000fe40000010000 */
[----:B------:R-:W-:-:S03]  /*5fc0*/  WARPGROUP.ARRIVE ;  /* 0x00000000000079c5 */ /* 0x000fc60000000000 */
[----:B------:R-:W2:Y:S01]  /*5fd0*/  MUFU.EX2 R32, R67 ;  /* 0x0000004300207308 */ /* 0x000ea20000000800 */
[--C-:B------:R-:W-:Y:S01]  /*5fe0*/  FFMA R34, R71, UR7, -R21.reuse ;  /* 0x0000000747227c23 */ /* 0x100fe20008000815 */
[----:B------:R-:W-:Y:S01]  /*5ff0*/  FFMA R33, R70, UR7, -R21 ;  /* 0x0000000746217c23 */ /* 0x000fe20008000815 */
[----:B-1----:R-:W-:Y:S01]  /*6000*/  @!P5 FMUL R29, R29, R29 ;  /* 0x0000001d1d1dd220 */ /* 0x002fe20000400000 */
[----:B------:R-:W-:Y:S01]  /*6010*/  HGMMA.64x32x16.F32 R88, R36, gdesc[UR8].tnspB, R88, gsb0 ;  /* 0x4060000824587df0 */ /* 0x000fe20008000858 */
[----:B------:R-:W-:Y:S02]  /*6020*/  UMOV UR10, UR8 ;  /* 0x00000008000a7c82 */ /* 0x000fe40008000000 */
[----:B------:R-:W-:Y:S01]  /*6030*/  FSETP.GEU.AND P5, PT, R33, -126, PT ;  /* 0xc2fc00002100780b */ /* 0x000fe20003fae000 */
[----:B------:R-:W1:Y:S01]  /*6040*/  MUFU.EX2 R35, R66 ;  /* 0x0000004200237308 */ /* 0x000e620000000800 */
[----:B------:R-:W-:Y:S01]  /*6050*/  UMOV UR11, 0x80000020 ;  /* 0x80000020000b7882 */ /* 0x000fe20000000000 */
[----:B------:R-:W-:Y:S01]  /*6060*/  F2FP.F16.F32.PACK_AB R46, R29, R28 ;  /* 0x0000001c1d2e723e */ /* 0x000fe200000000ff */
[----:B------:R-:W-:Y:S01]  /*6070*/  UIADD3 UR8, UR6, 0x140, URZ ;  /* 0x0000014006087890 */ /* 0x000fe2000fffe03f */
[----:B------:R-:W-:-:S04]  /*6080*/  FADD R28, R31, R28 ;  /* 0x0000001c1f1c7221 */ /* 0x000fc80000000000 */
[----:B------:R-:W-:Y:S01]  /*6090*/  FADD R29, R28, R29 ;  /* 0x0000001d1c1d7221 */ /* 0x000fe20000000000 */
[----:B--2---:R-:W-:Y:S01]  /*60a0*/  @!P6 FMUL R32, R32, R32 ;  /* 0x000000202020e220 */ /* 0x004fe20000400000 */
[----:B------:R-:W-:Y:S02]  /*60b0*/  FSETP.GEU.AND P6, PT, R72, -126, PT ;  /* 0xc2fc00004800780b */ /* 0x000fe40003fce000 */
[----:B------:R-:W-:Y:S01]  /*60c0*/  @!P5 FMUL R33, R33, 0.5 ;  /* 0x3f0000002121d820 */ /* 0x000fe20000400000 */
[----:B-1----:R-:W-:Y:S01]  /*60d0*/  @!P4 FMUL R35, R35, R35 ;  /* 0x000000232323c220 */ /* 0x002fe20000400000 */
[----:B------:R-:W-:-:S04]  /*60e0*/  FSETP.GEU.AND P4, PT, R34, -126, PT ;  /* 0xc2fc00002200780b */ /* 0x000fc80003f8e000 */
[----:B------:R-:W1:Y:S01]  /*60f0*/  MUFU.EX2 R33, R33 ;  /* 0x0000002100217308 */ /* 0x000e620000000800 */
[----:B------:R-:W-:-:S04]  /*6100*/  F2FP.F16.F32.PACK_AB R45, R32, R35 ;  /* 0x00000023202d723e */ /* 0x000fc800000000ff */
[----:B------:R-:W-:-:S04]  /*6110*/  @!P6 FMUL R72, R72, 0.5 ;  /* 0x3f0000004848e820 */ /* 0x000fc80000400000 */
[----:B------:R-:W-:Y:S01]  /*6120*/  @!P4 FMUL R34, R34, 0.5 ;  /* 0x3f0000002222c820 */ /* 0x000fe20000400000 */
[----:B-1----:R-:W-:-:S05]  /*6130*/  @!P5 FMUL R33, R33, R33 ;  /* 0x000000212121d220 */ /* 0x002fca0000400000 */
[----:B------:R-:W1:Y:S01]  /*6140*/  MUFU.EX2 R34, R34 ;  /* 0x0000002200227308 */ /* 0x000e620000000800 */
[----:B------:R-:W-:Y:S01]  /*6150*/  FSETP.GEU.AND P5, PT, R73, -126, PT ;  /* 0xc2fc00004900780b */ /* 0x000fe20003fae000 */
[----:B------:R-:W-:Y:S02]  /*6160*/  WARPGROUP.DEPBAR.LE gsb0, 0x0 ;  /* 0x00008000000079c5 */ /* 0x000fe40000010000 */
[----:B------:R-:W-:-:S04]  /*6170*/  WARPGROUP.ARRIVE ;  /* 0x00000000000079c5 */ /* 0x000fc80000000000 */
[----:B------:R-:W2:Y:S01]  /*6180*/  MUFU.EX2 R36, R72 ;  /* 0x0000004800247308 */ /* 0x000ea20000000800 */
[----:B------:R-:W-:-:S05]  /*6190*/  FFMA R38, R77, UR7, -R22 ;  /* 0x000000074d267c23 */ /* 0x000fca0008000816 */
[----:B------:R-:W-:Y:S01]  /*61a0*/  @!P5 FMUL R73, R73, 0.5 ;  /* 0x3f0000004949d820 */ /* 0x000fe20000400000 */
[----:B-1----:R-:W-:Y:S01]  /*61b0*/  @!P4 FMUL R34, R34, R34 ;  /* 0x000000222222c220 */ /* 0x002fe20000400000 */
[----:B------:R-:W-:Y:S01]  /*61c0*/  HGMMA.64x32x16.F32 R88, R40, gdesc[UR8].tnspB, R88, gsb0 ;  /* 0x4060000828587df0 */ /* 0x000fe20008000858 */
[----:B------:R-:W-:Y:S01]  /*61d0*/  FSETP.GEU.AND P4, PT, R76, -126, PT ;  /* 0xc2fc00004c00780b */ /* 0x000fe20003f8e000 */
[----:B------:R-:W-:Y:S01]  /*61e0*/  UMOV UR10, UR8 ;  /* 0x00000008000a7c82 */ /* 0x000fe20008000000 */
[----:B------:R-:W1:Y:S01]  /*61f0*/  MUFU.EX2 R39, R73 ;  /* 0x0000004900277308 */ /* 0x000e620000000800 */
[----:B------:R-:W-:Y:S01]  /*6200*/  F2FP.F16.F32.PACK_AB R47, R34, R33 ;  /* 0x00000021222f723e */ /* 0x000fe200000000ff */
[----:B------:R-:W-:Y:S01]  /*6210*/  UMOV UR11, 0x80000020 ;  /* 0x80000020000b7882 */ /* 0x000fe20000000000 */
[----:B------:R-:W-:Y:S02]  /*6220*/  UIADD3 UR8, UR6, 0x180, URZ ;  /* 0x0000018006087890 */ /* 0x000fe4000fffe03f */
[----:B------:R-:W-:Y:S01]  /*6230*/  UIADD3 UR6, UR6, 0x1c0, URZ ;  /* 0x000001c006067890 */ /* 0x000fe2000fffe03f */
[----:B--2---:R-:W-:Y:S01]  /*6240*/  @!P6 FMUL R36, R36, R36 ;  /* 0x000000242424e220 */ /* 0x004fe20000400000 */
[----:B------:R-:W-:-:S04]  /*6250*/  FSETP.GEU.AND P6, PT, R38, -126, PT ;  /* 0xc2fc00002600780b */ /* 0x000fc80003fce000 */
[----:B------:R-:W-:-:S04]  /*6260*/  @!P4 FMUL R76, R76, 0.5 ;  /* 0x3f0000004c4cc820 */ /* 0x000fc80000400000 */
[----:B------:R-:W2:Y:S01]  /*6270*/  MUFU.EX2 R37, R76 ;  /* 0x0000004c00257308 */ /* 0x000ea20000000800 */
[----:B-1----:R-:W-:Y:S01]  /*6280*/  @!P5 FMUL R39, R39, R39 ;  /* 0x000000272727d220 */ /* 0x002fe20000400000 */
[----:B------:R-:W-:-:S03]  /*6290*/  FSETP.GEU.AND P5, PT, R74, -126, PT ;  /* 0xc2fc00004a00780b */ /* 0x000fc60003fae000 */
[----:B------:R-:W-:-:S06]  /*62a0*/  @!P6 FMUL R38, R38, 0.5 ;  /* 0x3f0000002626e820 */ /* 0x000fcc0000400000 */
[----:B------:R-:W1:Y:S04]  /*62b0*/  MUFU.EX2 R38, R38 ;  /* 0x0000002600267308 */ /* 0x000e680000000800 */
[----:B------:R-:W-:Y:S01]  /*62c0*/  @!P5 FMUL R74, R74, 0.5 ;  /* 0x3f0000004a4ad820 */ /* 0x000fe20000400000 */
[----:B--2---:R-:W-:Y:S01]  /*62d0*/  @!P4 FMUL R37, R37, R37 ;  /* 0x000000252525c220 */ /* 0x004fe20000400000 */
[----:B------:R-:W-:Y:S01]  /*62e0*/  FSETP.GEU.AND P4, PT, R75, -126, PT ;  /* 0xc2fc00004b00780b */ /* 0x000fe20003f8e000 */
[----:B-1----:R-:W-:Y:S01]  /*62f0*/  @!P6 FMUL R38, R38, R38 ;  /* 0x000000262626e220 */ /* 0x002fe20000400000 */
[----:B------:R-:W-:Y:S02]  /*6300*/  WARPGROUP.DEPBAR.LE gsb0, 0x0 ;  /* 0x00008000000079c5 */ /* 0x000fe40000010000 */
[----:B------:R-:W-:Y:S01]  /*6310*/  FFMA R42, R78, UR7, -R21 ;  /* 0x000000074e2a7c23 */ /* 0x000fe20008000815 */
[----:B------:R-:W-:-:S08]  /*6320*/  WARPGROUP.ARRIVE ;  /* 0x00000000000079c5 */ /* 0x000fd00000000000 */
[----:B------:R-:W-:Y:S01]  /*6330*/  @!P4 FMUL R75, R75, 0.5 ;  /* 0x3f0000004b4bc820 */ /* 0x000fe20000400000 */
[----:B------:R-:W1:Y:S01]  /*6340*/  MUFU.EX2 R40, R74 ;  /* 0x0000004a00287308 */ /* 0x000e620000000800 */
[--C-:B------:R-:W-:Y:S01]  /*6350*/  FFMA R43, R82, UR7, -R21.reuse ;  /* 0x00000007522b7c23 */ /* 0x100fe20008000815 */
[----:B------:R-:W-:Y:S01]  /*6360*/  FSETP.GEU.AND P6, PT, R42, -126, PT ;  /* 0xc2fc00002a00780b */ /* 0x000fe20003fce000 */
[----:B------:R-:W-:Y:S01]  /*6370*/  FFMA R21, R86, UR7, -R21 ;  /* 0x0000000756157c23 */ /* 0x000fe20008000815 */
[----:B------:R-:W-:Y:S01]  /*6380*/  HGMMA.64x32x16.F32 R88, R44, gdesc[UR8].tnspB, R88, gsb0 ;  /* 0x406000082c587df0 */ /* 0x000fe20008000858 */
[----:B------:R-:W-:Y:S01]  /*6390*/  F2FP.F16.F32.PACK_AB R50, R38, R37 ;  /* 0x000000252632723e */ /* 0x000fe200000000ff */
[----:B------:R-:W-:Y:S01]  /*63a0*/  UMOV UR10, UR8 ;  /* 0x00000008000a7c82 */ /* 0x000fe20008000000 */
[----:B------:R-:W-:Y:S01]  /*63b0*/  UMOV UR11, 0x80000020 ;  /* 0x80000020000b7882 */ /* 0x000fe20000000000 */
[----:B------:R-:W2:Y:S01]  /*63c0*/  MUFU.EX2 R41, R75 ;  /* 0x0000004b00297308 */ /* 0x000ea20000000800 */
[----:B------:R-:W-:-:S06]  /*63d0*/  UMOV UR7, 0x80000020 ;  /* 0x8000002000077882 */ /* 0x000fcc0000000000 */
[----:B------:R-:W-:Y:S01]  /*63e0*/  @!P6 FMUL R42, R42, 0.5 ;  /* 0x3f0000002a2ae820 */ /* 0x000fe20000400000 */
[----:B-1----:R-:W-:Y:S01]  /*63f0*/  @!P5 FMUL R40, R40, R40 ;  /* 0x000000282828d220 */ /* 0x002fe20000400000 */
[----:B------:R-:W-:-:S04]  /*6400*/  FSETP.GEU.AND P5, PT, R79, -126, PT ;  /* 0xc2fc00004f00780b */ /* 0x000fc80003fae000 */
[----:B------:R-:W1:Y:S01]  /*6410*/  MUFU.EX2 R42, R42 ;  /* 0x0000002a002a7308 */ /* 0x000e620000000800 */
[----:B--2---:R-:W-:Y:S01]  /*6420*/  @!P4 FMUL R41, R41, R41 ;  /* 0x000000292929c220 */ /* 0x004fe20000400000 */
[----:B------:R-:W-:-:S04]  /*6430*/  FSETP.GEU.AND P4, PT, R80, -126, PT ;  /* 0xc2fc00005000780b */ /* 0x000fc80003f8e000 */
[----:B------:R-:W-:-:S03]  /*6440*/  F2FP.F16.F32.PACK_AB R49, R41, R40 ;  /* 0x000000282931723e */ /* 0x000fc600000000ff */
[----:B------:R-:W-:-:S04]  /*6450*/  @!P5 FMUL R79, R79, 0.5 ;  /* 0x3f0000004f4fd820 */ /* 0x000fc80000400000 */
[----:B------:R-:W2:Y:S01]  /*6460*/  MUFU.EX2 R13, R79 ;  /* 0x0000004f000d7308 */ /* 0x000ea20000000800 */
[----:B-1----:R-:W-:Y:S01]  /*6470*/  @!P6 FMUL R42, R42, R42 ;  /* 0x0000002a2a2ae220 */ /* 0x002fe20000400000 */
[----:B------:R-:W-:Y:S01]  /*6480*/  FSETP.GEU.AND P6, PT, R81, -126, PT ;  /* 0xc2fc00005100780b */ /* 0x000fe20003fce000 */
[----:B------:R-:W-:-:S05]  /*6490*/  @!P4 FMUL R80, R80, 0.5 ;  /* 0x3f0000005050c820 */ /* 0x000fca0000400000 */
[----:B------:R-:W1:Y:S07]  /*64a0*/  MUFU.EX2 R15, R80 ;  /* 0x00000050000f7308 */ /* 0x000e6e0000000800 */
[----:B------:R-:W-:Y:S01]  /*64b0*/  @!P6 FMUL R81, R81, 0.5 ;  /* 0x3f0000005151e820 */ /* 0x000fe20000400000 */
[----:B--2---:R-:W-:Y:S01]  /*64c0*/  @!P5 FMUL R13, R13, R13 ;  /* 0x0000000d0d0dd220 */ /* 0x004fe20000400000 */
[----:B------:R-:W-:Y:S02]  /*64d0*/  WARPGROUP.DEPBAR.LE gsb0, 0x0 ;  /* 0x00008000000079c5 */ /* 0x000fe40000010000 */
[----:B------:R-:W2:Y:S01]  /*64e0*/  MUFU.EX2 R44, R81 ;  /* 0x00000051002c7308 */ /* 0x000ea20000000800 */
[----:B------:R-:W-:Y:S01]  /*64f0*/  FSETP.GEU.AND P5, PT, R85, -126, PT ;  /* 0xc2fc00005500780b */ /* 0x000fe20003fae000 */
[----:B------:R-:W-:Y:S01]  /*6500*/  FADD R46, R127, R48 ;  /* 0x000000307f2e7221 */ /* 0x000fe20000000000 */
[----:B------:R-:W-:Y:S01]  /*6510*/  F2FP.F16.F32.PACK_AB R48, R39, R36 ;  /* 0x000000242730723e */ /* 0x000fe200000000ff */
[----:B------:R-:W-:Y:S01]  /*6520*/  FADD R36, R29, R36 ;  /* 0x000000241d247221 */ /* 0x000fe20000000000 */
[----:B-1----:R-:W-:Y:S01]  /*6530*/  @!P4 FMUL R15, R15, R15 ;  /* 0x0000000f0f0fc220 */ /* 0x002fe20000400000 */
[----:B------:R-:W-:Y:S01]  /*6540*/  FSETP.GEU.AND P4, PT, R23, -126, PT ;  /* 0xc2fc00001700780b */ /* 0x000fe20003f8e000 */
[----:B------:R-:W-:Y:S01]  /*6550*/  FADD R46, R46, R125 ;  /* 0x0000007d2e2e7221 */ /* 0x000fe20000000000 */
[----:B------:R-:W-:Y:S01]  /*6560*/  F2FP.F16.F32.PACK_AB R51, R13, R42 ;  /* 0x0000002a0d33723e */ /* 0x000fe200000000ff */
[----:B------:R-:W-:-:S02]  /*6570*/  FADD R36, R36, R39 ;  /* 0x0000002724247221 */ /* 0x000fc40000000000 */
[----:B------:R-:W-:Y:S01]  /*6580*/  FADD R131, R46, R131 ;  /* 0x000000832e837221 */ /* 0x000fe20000000000 */
[----:B------:R-:W-:Y:S01]  /*6590*/  WARPGROUP.ARRIVE ;  /* 0x00000000000079c5 */ /* 0x000fe20000000000 */
[----:B------:R-:W-:Y:S01]  /*65a0*/  FADD R37, R36, R37 ;  /* 0x0000002524257221 */ /* 0x000fe20000000000 */
[----:B------:R-:W-:Y:S01]  /*65b0*/  @!P5 FMUL R85, R85, 0.5 ;  /* 0x3f0000005555d820 */ /* 0x000fe20000400000 */
[----:B------:R-:W-:Y:S01]  /*65c0*/  FADD R54, R131, R54 ;  /* 0x0000003683367221 */ /* 0x000fe20000000000 */
[----:B--2---:R-:W-:Y:S01]  /*65d0*/  @!P6 FMUL R44, R44, R44 ;  /* 0x0000002c2c2ce220 */ /* 0x004fe20000400000 */
[----:B------:R-:W-:Y:S02]  /*65e0*/  FSETP.GEU.AND P6, PT, R43, -126, PT ;  /* 0xc2fc00002b00780b */ /* 0x000fe40003fce000 */
[----:B------:R-:W-:Y:S01]  /*65f0*/  @!P4 FMUL R23, R23, 0.5 ;  /* 0x3f0000001717c820 */ /* 0x000fe20000400000 */
[----:B------:R-:W1:Y:S01]  /*6600*/  MUFU.EX2 R22, R85 ;  /* 0x0000005500167308 */ /* 0x000e620000000800 */
[----:B------:R-:W-:Y:S01]  /*6610*/  HGMMA.64x32x16.F32 R88, R48, gdesc[UR8].tnspB, R88, gsb0 ;  /* 0x4060000830587df0 */ /* 0x000fe20008000858 */
[----:B------:R-:W-:Y:S01]  /*6620*/  FADD R55, R54, R55 ;  /* 0x0000003736377221 */ /* 0x000fe20000000000 */
[----:B------:R-:W-:Y:S01]  /*6630*/  F2FP.F16.F32.PACK_AB R52, R44, R15 ;  /* 0x0000000f2c34723e */ /* 0x000fe200000000ff */
[----:B------:R-:W-:-:S02]  /*6640*/  FADD R38, R37, R38 ;  /* 0x0000002625267221 */ /* 0x000fc40000000000 */
[----:B------:R-:W-:Y:S02]  /*6650*/  FADD R55, R55, R130 ;  /* 0x0000008237377221 */ /* 0x000fe40000000000 */
[----:B------:R-:W2:Y:S01]  /*6660*/  MUFU.EX2 R23, R23 ;  /* 0x0000001700177308 */ /* 0x000ea20000000800 */
[----:B------:R-:W-:Y:S01]  /*6670*/  FADD R15, R38, R15 ;  /* 0x0000000f260f7221 */ /* 0x000fe20000000000 */
[----:B------:R-:W-:Y:S01]  /*6680*/  FADD R24, R55, R24 ;  /* 0x0000001837187221 */ /* 0x000fe20000000000 */
[----:B------:R-:W-:Y:S02]  /*6690*/  @!P6 FMUL R43, R43, 0.5 ;  /* 0x3f0000002b2be820 */ /* 0x000fe40000400000 */
[----:B------:R-:W-:Y:S01]  /*66a0*/  FADD R44, R15, R44 ;  /* 0x0000002c0f2c7221 */ /* 0x000fe20000000000 */
[----:B------:R-:W-:-:S03]  /*66b0*/  FADD R24, R24, R27 ;  /* 0x0000001b18187221 */ /* 0x000fc60000000000 */
[----:B------:R-:W3:Y:S01]  /*66c0*/  MUFU.EX2 R43, R43 ;  /* 0x0000002b002b7308 */ /* 0x000ee20000000800 */
[----:B-1----:R-:W-:Y:S01]  /*66d0*/  @!P5 FMUL R22, R22, R22 ;  /* 0x000000161616d220 */ /* 0x002fe20000400000 */
[----:B------:R-:W-:Y:S01]  /*66e0*/  FSETP.GEU.AND P5, PT, R83, -126, PT ;  /* 0xc2fc00005300780b */ /* 0x000fe20003fae000 */
[----:B------:R-:W-:Y:S01]  /*66f0*/  FADD R25, R24, R25 ;  /* 0x0000001918197221 */ /* 0x000fe20000000000 */
[C---:B------:R-:W-:Y:S01]  /*6700*/  LEA R24, R7.reuse, R14, 0x3 ;  /* 0x0000000e07187211 */ /* 0x040fe200078e18ff */
[----:B------:R-:W-:Y:S02]  /*6710*/  VIADD R7, R7, 0x1 ;  /* 0x0000000107077836 */ /* 0x000fe40000000000 */
[----:B------:R-:W-:Y:S01]  /*6720*/  FADD R26, R25, R26 ;  /* 0x0000001a191a7221 */ /* 0x000fe20000000000 */
[----:B--2---:R-:W-:Y:S01]  /*6730*/  @!P4 FMUL R23, R23, R23 ;  /* 0x000000171717c220 */ /* 0x004fe20000400000 */
[----:B------:R-:W-:Y:S02]  /*6740*/  FSETP.GEU.AND P4, PT, R87, -126, PT ;  /* 0xc2fc00005700780b */ /* 0x000fe40003f8e000 */
[----:B------:R-:W-:Y:S01]  /*6750*/  FADD R35, R26, R35 ;  /* 0x000000231a237221 */ /* 0x000fe20000000000 */
[----:B------:R-:W-:Y:S01]  /*6760*/  PRMT R24, RZ, 0x654, R24 ;  /* 0x00000654ff187816 */ /* 0x000fe20000000018 */
[----:B------:R-:W-:Y:S01]  /*6770*/  FADD R15, R44, R23 ;  /* 0x000000172c0f7221 */ /* 0x000fe20000000000 */
[----:B------:R-:W-:Y:S01]  /*6780*/  F2FP.F16.F32.PACK_AB R54, R22, R23 ;  /* 0x000000171636723e */ /* 0x000fe200000000ff */
[----:B------:R-:W-:Y:S01]  /*6790*/  @!P5 FMUL R83, R83, 0.5 ;  /* 0x3f0000005353d820 */ /* 0x000fe20000400000 */
[----:B------:R-:W-:Y:S01]  /*67a0*/  FADD R32, R35, R32 ;  /* 0x0000002023207221 */ /* 0x000fe20000000000 */
[----:B---3--:R-:W-:Y:S01]  /*67b0*/  @!P6 FMUL R43, R43, R43 ;  /* 0x0000002b2b2be220 */ /* 0x008fe20000400000 */
[----:B------:R-:W-:Y:S01]  /*67c0*/  FSETP.GEU.AND P6, PT, R21, -126, PT ;  /* 0xc2fc00001500780b */ /* 0x000fe20003fce000 */
[----:B------:R-:W-:Y:S01]  /*67d0*/  FADD R15, R15, R22 ;  /* 0x000000160f0f7221 */ /* 0x000fe20000000000 */
[----:B------:R-:W-:Y:S01]  /*67e0*/  FADD R33, R32, R33 ;  /* 0x0000002120217221 */ /* 0x000fe20000000000 */
[----:B------:R-:W1:Y:S01]  /*67f0*/  MUFU.EX2 R83, R83 ;  /* 0x0000005300537308 */ /* 0x000e620000000800 */
[----:B------:R-:W-:Y:S01]  /*6800*/  @!P4 FMUL R87, R87, 0.5 ;  /* 0x3f0000005757c820 */ /* 0x000fe20000400000 */
[----:B------:R-:W-:Y:S01]  /*6810*/  ISETP.NE.AND P3, PT, R7, 0x4, PT ;  /* 0x000000040700780c */ /* 0x000fe20003f65270 */
[----:B------:R-:W-:-:S03]  /*6820*/  FADD R33, R33, R34 ;  /* 0x0000002221217221 */ /* 0x000fc60000000000 */
[----:B------:R-:W-:Y:S01]  /*6830*/  SEL R7, R7, RZ, P3 ;  /* 0x000000ff07077207 */ /* 0x000fe20001800000 */
[----:B------:R-:W-:Y:S01]  /*6840*/  FADD R40, R33, R40 ;  /* 0x0000002821287221 */ /* 0x000fe20000000000 */
[----:B------:R-:W2:Y:S02]  /*6850*/  MUFU.EX2 R87, R87 ;  /* 0x0000005700577308 */ /* 0x000ea40000000800 */
[----:B------:R-:W-:Y:S01]  /*6860*/  @!P6 FMUL R21, R21, 0.5 ;  /* 0x3f0000001515e820 */ /* 0x000fe20000400000 */
[----:B------:R-:W-:Y:S01]  /*6870*/  FADD R41, R40, R41 ;  /* 0x0000002928297221 */ /* 0x000fe20000000000 */
[----:B------:R-:W-:-:S03]  /*6880*/  WARPGROUP.DEPBAR.LE gsb0, 0x0 ;  /* 0x00008000000079c5 */ /* 0x000fc60000010000 */
[----:B------:R-:W-:Y:S01]  /*6890*/  FADD R42, R41, R42 ;  /* 0x0000002a292a7221 */ /* 0x000fe20000000000 */
[----:B------:R-:W3:Y:S01]  /*68a0*/  MUFU.EX2 R21, R21 ;  /* 0x0000001500157308 */ /* 0x000ee20000000800 */
[----:B-1----:R-:W-:Y:S02]  /*68b0*/  @!P5 FMUL R83, R83, R83 ;  /* 0x000000535353d220 */ /* 0x002fe40000400000 */
[----:B------:R-:W-:-:S03]  /*68c0*/  FADD R42, R42, R13 ;  /* 0x0000000d2a2a7221 */ /* 0x000fc60000000000 */
[----:B------:R-:W-:Y:S01]  /*68d0*/  F2FP.F16.F32.PACK_AB R53, R83, R43 ;  /* 0x0000002b5335723e */ /* 0x000fe200000000ff */
[----:B------:R-:W-:Y:S01]  /*68e0*/  FADD R42, R42, R43 ;  /* 0x0000002b2a2a7221 */ /* 0x000fe20000000000 */
[----:B--2---:R-:W-:Y:S01]  /*68f0*/  @!P4 FMUL R87, R87, R87 ;  /* 0x000000575757c220 */ /* 0x004fe20000400000 */
[C---:B------:R-:W-:Y:S02]  /*6900*/  ISETP.NE.AND P4, PT, R17.reuse, 0x4, PT ;  /* 0x000000041100780c */ /* 0x040fe40003f85270 */
[----:B------:R-:W-:Y:S02]  /*6910*/  FADD R42, R42, R83 ;  /* 0x000000532a2a7221 */ /* 0x000fe40000000000 */
[----:B------:R-:W-:Y:S02]  /*6920*/  SEL R13, RZ, 0x1, P4 ;  /* 0x00000001ff0d7807 */ /* 0x000fe40002000000 */
[----:B------:R-:W-:Y:S01]  /*6930*/  SEL R17, R17, RZ, P4 ;  /* 0x000000ff11117207 */ /* 0x000fe20002000000 */
[----:B---3--:R-:W-:Y:S01]  /*6940*/  @!P6 FMUL R21, R21, R21 ;  /* 0x000000151515e220 */ /* 0x008fe20000400000 */
[----:B------:R-:W-:-:S03]  /*6950*/  LOP3.LUT R4, R4, R13, RZ, 0x3c, !PT ;  /* 0x0000000d04047212 */ /* 0x000fc600078e3cff */
[----:B------:R-:W-:Y:S01]  /*6960*/  FADD R42, R42, R21 ;  /* 0x000000152a2a7221 */ /* 0x000fe20000000000 */
[----:B------:R-:W-:-:S03]  /*6970*/  F2FP.F16.F32.PACK_AB R55, R87, R21 ;  /* 0x000000155737723e */ /* 0x000fc600000000ff */
[----:B------:R-:W-:Y:S01]  /*6980*/  FADD R13, R42, R87 ;  /* 0x000000572a0d7221 */ /* 0x000fe20000000000 */
[----:B------:R-:W-:-:S06]  /*6990*/  WARPGROUP.ARRIVE ;  /* 0x00000000000079c5 */ /* 0x000fcc0000000000 */
[----:B------:R-:W-:Y:S03]  /*69a0*/  HGMMA.64x32x16.F32 R88, R52, gdesc[UR4].tnspB, R88, gsb0 ;  /* 0x4060000434587df0 */ /* 0x000fe60008000858 */
[----:B------:R-:W-:Y:S02]  /*69b0*/  WARPGROUP.DEPBAR.LE gsb0, 0x0 ;  /* 0x00008000000079c5 */ /* 0x000fe40000010000 */
[----:B------:R1:W-:Y:S01]  /*69c0*/  SYNCS.ARRIVE.TRANS64.RED.A1T0 RZ, [R24+URZ], RZ ;  /* 0x000000ff18ff79a7 */ /* 0x0003e2000810043f */
[----:B------:R-:W-:Y:S05]  /*69d0*/  @P2 BRA `(.L_x_31) ;  /* 0x0000000000a02947 */ /* 0x000fea0003800000 */
[----:B------:R-:W-:Y:S01]  /*69e0*/  ISETP.LT.OR P2, PT, R8, 0x1, !P0 ;  /* 0x000000010800780c */ /* 0x000fe20004741670 */
[----:B------:R-:W-:-:S12]  /*69f0*/  BSSY B0, `(.L_x_32) ;  /* 0x0000025000007945 */ /* 0x000fd80003800000 */
[----:B------:R-:W-:Y:S05]  /*6a00*/  @P2 BRA `(.L_x_33) ;  /* 0x00000000008c2947 */ /* 0x000fea0003800000 */
[----:B------:R-:W-:Y:S01]  /*6a10*/  ISETP.NE.AND P3, PT, R0, RZ, PT ;  /* 0x000000ff0000720c */ /* 0x000fe20003f65270 */
[----:B------:R-:W-:Y:S01]  /*6a20*/  IMAD R21, R5, 0x8, R2 ;  /* 0x0000000805157824 */ /* 0x000fe200078e0202 */
[----:B------:R-:W-:-:S11]  /*6a30*/  SHF.L.U32 R22, R6, 0x1f, RZ ;  /* 0x0000001f06167819 */ /* 0x000fd600000006ff */
.L_x_34:
[----:B--2---:R2:W3:Y:S02]  /*6a40*/  SYNCS.PHASECHK.TRANS64.TRYWAIT P2, [R21+URZ+0x9020], R22 ;  /* 0x00902016150075a7 */ /* 0x0044e4000804017f */
[----:B---3--:R-:W-:Y:S05]  /*6a50*/  @!P2 NANOSLEEP.SYNCS 0x989680 ;  /* 0x009896800000a95d */ /* 0x008fea0003900000 */
[----:B------:R-:W3:Y:S02]  /*6a60*/  @!P2 SYNCS.PHASECHK.TRANS64 P2, [R21+URZ+0x9020], R22 ;  /* 0x009020161500a5a7 */ /* 0x000ee4000804007f */
[----:B---3--:R-:W-:Y:S05]  /*6a70*/  @!P2 BRA `(.L_x_34) ;  /* 0xfffffffc00f0a947 */ /* 0x008fea000383ffff */
[----:B------:R-:W-:Y:S05]  /*6a80*/  @P3 BRA `(.L_x_35) ;  /* 0x0000000000143947 */ /* 0x000fea0003800000 */
[----:B------:R-:W-:Y:S01]  /*6a90*/  LOP3.LUT P2, RZ, R16, 0x1f, RZ, 0xc0, !PT ;  /* 0x0000001f10ff7812 */ /* 0x000fe2000784c0ff */
[----:B--2---:R-:W-:-:S04]  /*6aa0*/  IMAD.MOV.U32 R22, RZ, RZ, 0x2000 ;  /* 0x00002000ff167424 */ /* 0x004fc800078e00ff */
[----:B------:R3:W-:Y:S08]  /*6ab0*/  SYNCS.ARRIVE.TRANS64 RZ, [R21+URZ+0x9000], R22 ;  /* 0x0090001615ff79a7 */ /* 0x0007f0000800003f */
[----:B------:R-:W-:Y:S05]  /*6ac0*/  @!P2 BRA `(.L_x_35) ;  /* 0x000000000004a947 */ /* 0x000fea0003800000 */
[----:B------:R-:W-:Y:S01]  /*6ad0*/  BPT.TRAP 0x1 ;  /* 0x000000040000795c */ /* 0x000fe20000300000 */
.L_x_35:
[----:B--23--:R-:W-:Y:S01]  /*6ae0*/  LEA R22, R5, R2, 0xd ;  /* 0x0000000205167211 */ /* 0x00cfe200078e68ff */
[----:B------:R-:W-:Y:S01]  /*6af0*/  UIADD3 UR6, UP0, UR22, 0x2f0, URZ ;  /* 0x000002f016067890 */ /* 0x000fe2000ff1e03f */
[----:B------:R-:W-:Y:S01]  /*6b00*/  R2UR UR11, R9 ;  /* 0x00000000090b72ca */ /* 0x000fe200000e0000 */
[----:B------:R-:W-:Y:S01]  /*6b10*/  UMOV UR18, 0x0 ;  /* 0x0000000000127882 */ /* 0x000fe20000000000 */
[----:B------:R-:W-:Y:S01]  /*6b20*/  R2UR UR9, R21 ;  /* 0x00000000150972ca */ /* 0x000fe200000e0000 */
[----:B------:R-:W-:Y:S01]  /*6b30*/  UIADD3.X UR7, URZ, UR23, URZ, UP0, !UPT ;  /* 0x000000173f077290 */ /* 0x000fe200087fe43f */
[----:B------:R-:W-:Y:S01]  /*6b40*/  R2UR UR8, R22 ;  /* 0x00000000160872ca */ /* 0x000fe200000e0000 */
[----:B------:R-:W-:Y:S01]  /*6b50*/  UMOV UR19, 0x10000000 ;  /* 0x1000000000137882 */ /* 0x000fe20000000000 */
[----:B------:R-:W-:Y:S01]  /*6b60*/  UMOV UR10, URZ ;  /* 0x0000003f000a7c82 */ /* 0x000fe20008000000 */
[----:B------:R-:W-:Y:S01]  /*6b70*/  UMOV UR12, UR36 ;  /* 0x00000024000c7c82 */ /* 0x000fe20008000000 */
[----:B------:R-:W-:Y:S01]  /*6b80*/  UMOV UR13, UR37 ;  /* 0x00000025000d7c82 */ /* 0x000fe20008000000 */
[----:B------:R-:W-:-:S02]  /*6b90*/  VIADD R5, R5, 0x1 ;  /* 0x0000000105057836 */ /* 0x000fc40000000000 */
[----:B------:R-:W-:Y:S02]  /*6ba0*/  VIADD R9, R9, 0x1 ;  /* 0x0000000109097836 */ /* 0x000fe40000000000 */
[----:B------:R-:W-:Y:S01]  /*6bb0*/  USHF.L.U32 UR11, UR11, 0x7, URZ ;  /* 0x000000070b0b7899 */ /* 0x000fe2000800063f */
[C---:B------:R-:W-:Y:S01]  /*6bc0*/  ISETP.NE.AND P2, PT, R5.reuse, 0x4, PT ;  /* 0x000000040500780c */ /* 0x040fe20003f45270 */
[----:B------:R-:W-:Y:S02]  /*6bd0*/  UIADD3 UR9, UR9, 0x9000, URZ ;  /* 0x0000900009097890 */ /* 0x000fe4000fffe03f */
[----:B------:R-:W-:Y:S01]  /*6be0*/  UIADD3 UR8, UR8, 0x1000, URZ ;  /* 0x0000100008087890 */ /* 0x000fe2000fffe03f */
[----:B------:R-:W-:Y:S02]  /*6bf0*/  SEL R21, RZ, 0x1, P2 ;  /* 0x00000001ff157807 */ /* 0x000fe40001000000 */
[----:B------:R-:W-:Y:S02]  /*6c00*/  SEL R5, R5, RZ, P2 ;  /* 0x000000ff05057207 */ /* 0x000fe40001000000 */
[----:B------:R-:W-:-:S04]  /*6c10*/  LOP3.LUT R6, R6, R21, RZ, 0x3c, !PT ;  /* 0x0000001506067212 */ /* 0x000fc800078e3cff */
[----:B------:R2:W-:Y:S02]  /*6c20*/  UTMALDG.4D [UR8], [UR6], desc[UR18] ;  /* 0x00001208060075b4 */ /* 0x0005e40008019000 */
[----:B--2---:R-:W-:Y:S01]  /*6c30*/  NOP ;  /* 0x0000000000007918 */ /* 0x004fe20000000000 */
.L_x_33:
[----:B------:R-:W-:Y:S05]  /*6c40*/  BSYNC B0 ;  /* 0x0000000000007941 */ /* 0x000fea0003800000 */
.L_x_32:
[----:B------:R-:W-:-:S07]  /*6c50*/  VIADD R8, R8, 0xffffffff ;  /* 0xffffffff08087836 */ /* 0x000fce0000000000 */
.L_x_31:
[----:B------:R-:W-:Y:S01]  /*6c60*/  VIADD R12, R12, 0x80 ;  /* 0x000000800c0c7836 */ /* 0x000fe20000000000 */
[----:B------:R-:W-:Y:S01]  /*6c70*/  MOV R105, R18 ;  /* 0x0000001200697202 */ /* 0x000fe20000000f00 */
[----:B------:R-:W-:Y:S01]  /*6c80*/  IMAD.MOV.U32 R23, RZ, RZ, R20 ;  /* 0x000000ffff177224 */ /* 0x000fe200078e0014 */
[----:B------:R-:W-:Y:S06]  /*6c90*/  @P1 BRA `(.L_x_36) ;  /* 0xffffffd400041947 */ /* 0x000fec000383ffff */
[----:B------:R-:W-:-:S07]  /*6ca0*/  IMAD.MOV.U32 R21, RZ, RZ, R19 ;  /* 0x000000ffff157224 */ /* 0x000fce00078e0013 */
.L_x_24:
[----:B------:R-:W-:-:S13]  /*6cb0*/  ISETP.GE.AND P1, PT, R21, 0x1, PT ;  /* 0x000000011500780c */ /* 0x000fda0003f26270 */
[----:B------:R-:W-:Y:S05]  /*6cc0*/  @!P1 BRA `(.L_x_37) ;  /* 0x0000003400d49947 */ /* 0x000fea0003800000 */
[----:B------:R-:W-:Y:S01]  /*6cd0*/  IMAD.MOV.U32 R23, RZ, RZ, R18 ;  /* 0x000000ffff177224 */ /* 0x000fe200078e0012 */
[----:B------:R-:W-:Y:S02]  /*6ce0*/  MOV R22, R20 ;  /* 0x0000001400167202 */ /* 0x000fe40000000f00 */
[----:B-1----:R-:W-:-:S07]  /*6cf0*/  LOP3.LUT R19, R16, 0x1f, RZ, 0xc0, !PT ;  /* 0x0000001f10137812 */ /* 0x002fce00078ec0ff */
.L_x_51:
[----:B------:R-:W-:Y:S01]  /*6d00*/  IMAD R25, R17, 0x8, R2 ;  /* 0x0000000811197824 */ /* 0x000fe200078e0202 */
[----:B------:R-:W-:-:S07]  /*6d10*/  SHF.L.U32 R18, R4, 0x1f, RZ ;  /* 0x0000001f04127819 */ /* 0x000fce00000006ff */
.L_x_38:
[----:B-1----:R1:W2:Y:S02]  /*6d20*/  SYNCS.PHASECHK.TRANS64.TRYWAIT P1, [R25+URZ+0x9000], R18 ;  /* 0x00900012190075a7 */ /* 0x0022a4000802017f */
[----:B--2---:R-:W-:Y:S05]  /*6d30*/  @!P1 NANOSLEEP.SYNCS 0x989680 ;  /* 0x009896800000995d */ /* 0x004fea0003900000 */
[----:B------:R-:W2:Y:S02]  /*6d40*/  @!P1 SYNCS.PHASECHK.TRANS64 P1, [R25+URZ+0x9000], R18 ;  /* 0x00900012190095a7 */ /* 0x000ea4000802007f */
[----:B--2---:R-:W-:Y:S05]  /*6d50*/  @!P1 BRA `(.L_x_38) ;  /* 0xfffffffc00f09947 */ /* 0x004fea000383ffff */
[----:B------:R-:W-:Y:S05]  /*6d60*/  WARPSYNC.ALL ;  /* 0x0000000000007948 */ /* 0x000fea0003800000 */
[----:B------:R-:W-:Y:S01]  /*6d70*/  IMAD.MOV.U32 R105, RZ, RZ, -0x7fffffe0 ;  /* 0x80000020ff697424 */ /* 0x000fe200078e00ff */
[----:B------:R-:W-:Y:S01]  /*6d80*/  LEA R104, R17, UR20, 0x9 ;  /* 0x0000001411687c11 */ /* 0x000fe2000f8e48ff */
[----:B-1----:R-:W-:Y:S01]  /*6d90*/  WARPGROUP.ARRIVE ;  /* 0x00000000000079c5 */ /* 0x002fe20000000000 */
[----:B------:R-:W-:Y:S02]  /*6da0*/  ISETP.NE.AND P1, PT, R10, RZ, PT ;  /* 0x000000ff0a00720c */ /* 0x000fe40003f25270 */
[C---:B------:R-:W-:Y:S01]  /*6db0*/  R2UR UR6, R104.reuse ;  /* 0x00000000680672ca */ /* 0x040fe200000e0000 */
[----:B------:R-:W-:Y:S01]  /*6dc0*/  VIADD R104, R104, 0x2 ;  /* 0x0000000268687836 */ /* 0x000fe20000000000 */
[----:B------:R-:W-:-:S02]  /*6dd0*/  R2UR UR7, R105 ;  /* 0x00000000690772ca */ /* 0x000fc400000e0000 */
[----:B------:R-:W-:Y:S02]  /*6de0*/  MOV R105, 0x80000020 ;  /* 0x8000002000697802 */ /* 0x000fe40000000f00 */
[----:B------:R-:W-:Y:S02]  /*6df0*/  R2UR UR18, R104 ;  /* 0x00000000681272ca */ /* 0x000fe400000e0000 */
[----:B------:R-:W-:-:S07]  /*6e00*/  R2UR UR19, R105 ;  /* 0x00000000691372ca */ /* 0x000fce00000e0000 */
[----:B------:R-:W-:Y:S03]  /*6e10*/  HGMMA.64x128x16.F32 R24, gdesc[UR4], RZ, !UPT, gsb0 ;  /* 0x01e00000041879f0 */ /* 0x000fe6000c0008ff */
[----:B------:R-:W-:Y:S02]  /*6e20*/  WARPGROUP.DEPBAR.LE gsb0, 0x0 ;  /* 0x00008000000079c5 */ /* 0x000fe40000010000 */
[----:B------:R-:W-:-:S07]  /*6e30*/  WARPGROUP.ARRIVE ;  /* 0x00000000000079c5 */ /* 0x000fce0000000000 */
[----:B------:R-:W-:Y:S03]  /*6e40*/  HGMMA.64x128x16.F32 R24, gdesc[UR16], R24, gsb0 ;  /* 0x01e00000101879f0 */ /* 0x000fe60008000818 */
[----:B------:R-:W-:Y:S02]  /*6e50*/  WARPGROUP.DEPBAR.LE gsb0, 0x0 ;  /* 0x00008000000079c5 */ /* 0x000fe40000010000 */
[----:B------:R-:W-:Y:S05]  /*6e60*/  @P1 BRA `(.L_x_39) ;  /* 0x0000000000a01947 */ /* 0x000fea0003800000 */
[----:B------:R-:W-:Y:S01]  /*6e70*/  ISETP.LT.OR P2, PT, R8, 0x1, !P0 ;  /* 0x000000010800780c */ /* 0x000fe20004741670 */
[----:B------:R-:W-:-:S12]  /*6e80*/  BSSY B0, `(.L_x_40) ;  /* 0x0000025000007945 */ /* 0x000fd80003800000 */
[----:B------:R-:W-:Y:S05]  /*6e90*/  @P2 BRA `(.L_x_41) ;  /* 0x00000000008c2947 */ /* 0x000fea0003800000 */
[----:B------:R-:W-:Y:S01]  /*6ea0*/  ISETP.NE.AND P3, PT, R0, RZ, PT ;  /* 0x000000ff0000720c */ /* 0x000fe20003f65270 */
[----:B------:R-:W-:Y:S01]  /*6eb0*/  IMAD R18, R5, 0x8, R2 ;  /* 0x0000000805127824 */ /* 0x000fe200078e0202 */
[----:B------:R-:W-:-:S11]  /*6ec0*/  SHF.L.U32 R105, R6, 0x1f, RZ ;  /* 0x0000001f06697819 */ /* 0x000fd600000006ff */
.L_x_42:
        /* <DEDUP_REMOVED lines=10> */
.L_x_43:
[----:B------:R-:W-:Y:S01]  /*6f70*/  IMAD R20, R5, 0x2000, R2 ;  /* 0x0000200005147824 */ /* 0x000fe200078e0202 */
[----:B------:R-:W-:Y:S01]  /*6f80*/  R2UR UR11, R9 ;  /* 0x00000000090b72ca */ /* 0x000fe200000e0000 */
[----:B------:R-:W-:Y:S01]  /*6f90*/  ULDC.64 UR6, c[0x0][0x198] ;  /* 0x0000660000067ab9 */ /* 0x000fe20000000a00 */
[----:B------:R-:W-:Y:S01]  /*6fa0*/  R2UR UR9, R18 ;  /* 0x00000000120972ca */ /* 0x000fe200000e0000 */
[----:B------:R-:W-:Y:S01]  /*6fb0*/  UIADD3 UR6, UP0, UR6, 0x1f0, URZ ;  /* 0x000001f006067890 */ /* 0x000fe2000ff1e03f */
[----:B------:R-:W-:Y:S01]  /*6fc0*/  R2UR UR8, R20 ;  /* 0x00000000140872ca */ /* 0x000fe200000e0000 */
[----:B------:R-:W-:Y:S01]  /*6fd0*/  UMOV UR18, 0x0 ;  /* 0x0000000000127882 */ /* 0x000fe20000000000 */
[----:B------:R-:W-:Y:S01]  /*6fe0*/  UMOV UR19, 0x10000000 ;  /* 0x1000000000137882 */ /* 0x000fe20000000000 */
[----:B------:R-:W-:Y:S01]  /*6ff0*/  UIADD3.X UR7, URZ, UR7, URZ, UP0, !UPT ;  /* 0x000000073f077290 */ /* 0x000fe200087fe43f */
[----:B------:R-:W-:Y:S01]  /*7000*/  IADD3 R5, R5, 0x1, RZ ;  /* 0x0000000105057810 */ /* 0x000fe20007ffe0ff */
[----:B------:R-:W-:Y:S01]  /*7010*/  UMOV UR10, URZ ;  /* 0x0000003f000a7c82 */ /* 0x000fe20008000000 */
[----:B------:R-:W-:Y:S01]  /*7020*/  UMOV UR12, UR36 ;  /* 0x00000024000c7c82 */ /* 0x000fe20008000000 */
[----:B------:R-:W-:Y:S01]  /*7030*/  UMOV UR13, UR37 ;  /* 0x00000025000d7c82 */ /* 0x000fe20008000000 */
[----:B------:R-:W-:Y:S01]  /*7040*/  ISETP.NE.AND P2, PT, R5, 0x4, PT ;  /* 0x000000040500780c */ /* 0x000fe20003f45270 */
[----:B------:R-:W-:-:S02]  /*7050*/  USHF.L.U32 UR11, UR11, 0x7, URZ ;  /* 0x000000070b0b7899 */ /* 0x000fc4000800063f */
[----:B------:R-:W-:Y:S01]  /*7060*/  UIADD3 UR9, UR9, 0x9000, URZ ;  /* 0x0000900009097890 */ /* 0x000fe2000fffe03f */
[----:B-12---:R-:W-:Y:S01]  /*7070*/  SEL R105, RZ, 0x1, P2 ;  /* 0x00000001ff697807 */ /* 0x006fe20001000000 */
[----:B------:R-:W-:Y:S01]  /*7080*/  UIADD3 UR8, UR8, 0x1000, URZ ;  /* 0x0000100008087890 */ /* 0x000fe2000fffe03f */
[----:B------:R-:W-:Y:S02]  /*7090*/  SEL R5, R5, RZ, P2 ;  /* 0x000000ff05057207 */ /* 0x000fe40001000000 */
[----:B------:R-:W-:-:S06]  /*70a0*/  LOP3.LUT R6, R6, R105, RZ, 0x3c, !PT ;  /* 0x0000006906067212 */ /* 0x000fcc00078e3cff */
[----:B------:R1:W-:Y:S02]  /*70b0*/  UTMALDG.4D [UR8], [UR6], desc[UR18] ;  /* 0x00001208060075b4 */ /* 0x0003e40008019000 */
[----:B-1----:R-:W-:Y:S01]  /*70c0*/  NOP ;  /* 0x0000000000007918 */ /* 0x002fe20000000000 */
.L_x_41:
[----:B------:R-:W-:Y:S05]  /*70d0*/  BSYNC B0 ;  /* 0x0000000000007941 */ /* 0x000fea0003800000 */
.L_x_40:
[----:B------:R-:W-:-:S07]  /*70e0*/  VIADD R8, R8, 0xffffffff ;  /* 0xffffffff08087836 */ /* 0x000fce0000000000 */
.L_x_39:
[C---:B------:R-:W-:Y:S01]  /*70f0*/  VIADD R18, R12.reuse, 0x1 ;  /* 0x000000010c127836 */ /* 0x040fe20000000000 */
[----:B------:R-:W-:Y:S05]  /*7100*/  WARPSYNC.ALL ;  /* 0x0000000000007948 */ /* 0x000fea0003800000 */
[C---:B------:R-:W-:Y:S01]  /*7110*/  VIADD R20, R12.reuse, 0x8 ;  /* 0x000000080c147836 */ /* 0x040fe20000000000 */
[-C--:B------:R-:W-:Y:S01]  /*7120*/  ISETP.GE.AND P3, PT, R3, R18.reuse, PT ;  /* 0x000000120300720c */ /* 0x080fe20003f66270 */
[----:B------:R-:W-:Y:S01]  /*7130*/  ULDC UR6, c[0x0][0x604] ;  /* 0x0001810000067ab9 */ /* 0x000fe20000000800 */
[----:B------:R-:W-:Y:S01]  /*7140*/  ISETP.GE.AND P4, PT, R11, R18, PT ;  /* 0x000000120b00720c */ /* 0x000fe20003f86270 */
[----:B------:R-:W-:Y:S01]  /*7150*/  VIADD R17, R17, 0x1 ;  /* 0x0000000111117836 */ /* 0x000fe20000000000 */
[-C--:B------:R-:W-:Y:S01]  /*7160*/  ISETP.GE.AND P2, PT, R3, R20.reuse, PT ;  /* 0x000000140300720c */ /* 0x080fe20003f46270 */
[----:B------:R-:W-:Y:S01]  /*7170*/  BSSY B0, `(.L_x_44) ;  /* 0x0000112000007945 */ /* 0x000fe20003800000 */
[----:B------:R-:W-:Y:S01]  /*7180*/  ISETP.GE.AND P6, PT, R11, R20, PT ;  /* 0x000000140b00720c */ /* 0x000fe20003fc6270 */
[C---:B------:R-:W-:Y:S01]  /*7190*/  VIADD R20, R12.reuse, 0x10 ;  /* 0x000000100c147836 */ /* 0x040fe20000000000 */
[----:B------:R-:W-:-:S02]  /*71a0*/  IADD3 R18, R12, 0x9, RZ ;  /* 0x000000090c127810 */ /* 0x000fc40007ffe0ff */
[----:B------:R-:W-:Y:S02]  /*71b0*/  FSEL R25, R25, -INF , P3 ;  /* 0xff80000019197808 */ /* 0x000fe40001800000 */
[-C--:B------:R-:W-:Y:S02]  /*71c0*/  ISETP.GE.AND P5, PT, R3, R18.reuse, PT ;  /* 0x000000120300720c */ /* 0x080fe40003fa6270 */
[----:B------:R-:W-:Y:S01]  /*71d0*/  ISETP.GE.AND P3, PT, R11, R18, PT ;  /* 0x000000120b00720c */ /* 0x000fe20003f66270 */
[----:B------:R-:W-:Y:S01]  /*71e0*/  VIADD R18, R12, 0x11 ;  /* 0x000000110c127836 */ /* 0x000fe20000000000 */
[----:B------:R-:W-:Y:S02]  /*71f0*/  FSEL R27, R27, -INF , P4 ;  /* 0xff8000001b1b7808 */ /* 0x000fe40002000000 */
[----:B------:R-:W-:Y:S02]  /*7200*/  FSEL R28, R28, -INF , P2 ;  /* 0xff8000001c1c7808 */ /* 0x000fe40001000000 */
[----:B------:R-:W-:-:S02]  /*7210*/  ISETP.GE.AND P4, PT, R3, R20, PT ;  /* 0x000000140300720c */ /* 0x000fc40003f86270 */
[----:B------:R-:W-:Y:S01]  /*7220*/  ISETP.GE.AND P2, PT, R11, R20, PT ;  /* 0x000000140b00720c */ /* 0x000fe20003f46270 */
[----:B------:R-:W-:Y:S01]  /*7230*/  VIADD R20, R12, 0x18 ;  /* 0x000000180c147836 */ /* 0x000fe20000000000 */
[----:B------:R-:W-:Y:S02]  /*7240*/  FSEL R30, R30, -INF , P6 ;  /* 0xff8000001e1e7808 */ /* 0x000fe40003000000 */
[----:B------:R-:W-:Y:S02]  /*7250*/  FSEL R29, R29, -INF , P5 ;  /* 0xff8000001d1d7808 */ /* 0x000fe40002800000 */
[-C--:B------:R-:W-:Y:S02]  /*7260*/  ISETP.GE.AND P6, PT, R3, R18.reuse, PT ;  /* 0x000000120300720c */ /* 0x080fe40003fc6270 */
[----:B------:R-:W-:Y:S02]  /*7270*/  ISETP.GE.AND P5, PT, R11, R18, PT ;  /* 0x000000120b00720c */ /* 0x000fe40003fa6270 */
[----:B------:R-:W-:-:S02]  /*7280*/  FSEL R31, R31, -INF , P3 ;  /* 0xff8000001f1f7808 */ /* 0x000fc40001800000 */
[----:B------:R-:W-:Y:S02]  /*7290*/  FSEL R32, R32, -INF , P4 ;  /* 0xff80000020207808 */ /* 0x000fe40002000000 */
[C---:B------:R-:W-:Y:S02]  /*72a0*/  IADD3 R18, R12.reuse, 0x19, RZ ;  /* 0x000000190c127810 */ /* 0x040fe40007ffe0ff */
[-C--:B------:R-:W-:Y:S02]  /*72b0*/  ISETP.GE.AND P3, PT, R3, R20.reuse, PT ;  /* 0x000000140300720c */ /* 0x080fe40003f66270 */
[----:B------:R-:W-:Y:S01]  /*72c0*/  ISETP.GE.AND P4, PT, R11, R20, PT ;  /* 0x000000140b00720c */ /* 0x000fe20003f86270 */
[----:B------:R-:W-:Y:S01]  /*72d0*/  VIADD R20, R12, 0x20 ;  /* 0x000000200c147836 */ /* 0x000fe20000000000 */
[----:B------:R-:W-:Y:S02]  /*72e0*/  FSEL R34, R34, -INF , P2 ;  /* 0xff80000022227808 */ /* 0x000fe40001000000 */
[----:B------:R-:W-:-:S02]  /*72f0*/  FSEL R33, R33, -INF , P6 ;  /* 0xff80000021217808 */ /* 0x000fc40003000000 */
[-C--:B------:R-:W-:Y:S02]  /*7300*/  ISETP.GE.AND P2, PT, R3, R18.reuse, PT ;  /* 0x000000120300720c */ /* 0x080fe40003f46270 */
[----:B------:R-:W-:Y:S01]  /*7310*/  ISETP.GE.AND P6, PT, R11, R18, PT ;  /* 0x000000120b00720c */ /* 0x000fe20003fc6270 */
[----:B------:R-:W-:Y:S01]  /*7320*/  VIADD R18, R12, 0x21 ;  /* 0x000000210c127836 */ /* 0x000fe20000000000 */
[----:B------:R-:W-:Y:S02]  /*7330*/  FSEL R35, R35, -INF , P5 ;  /* 0xff80000023237808 */ /* 0x000fe40002800000 */
[----:B------:R-:W-:Y:S02]  /*7340*/  FSEL R36, R36, -INF , P3 ;  /* 0xff80000024247808 */ /* 0x000fe40001800000 */
[-C--:B------:R-:W-:Y:S02]  /*7350*/  ISETP.GE.AND P5, PT, R3, R20.reuse, PT ;  /* 0x000000140300720c */ /* 0x080fe40003fa6270 */
[----:B------:R-:W-:Y:S01]  /*7360*/  ISETP.GE.AND P3, PT, R11, R20, PT ;  /* 0x000000140b00720c */ /* 0x000fe20003f66270 */
[----:B------:R-:W-:Y:S01]  /*7370*/  VIADD R20, R12, 0x28 ;  /* 0x000000280c147836 */ /* 0x000fe20000000000 */
[----:B------:R-:W-:-:S02]  /*7380*/  FSEL R38, R38, -INF , P4 ;  /* 0xff80000026267808 */ /* 0x000fc40002000000 */
[----:B------:R-:W-:Y:S02]  /*7390*/  FSEL R37, R37, -INF , P2 ;  /* 0xff80000025257808 */ /* 0x000fe40001000000 */
[-C--:B------:R-:W-:Y:S02]  /*73a0*/  ISETP.GE.AND P4, PT, R3, R18.reuse, PT ;  /* 0x000000120300720c */ /* 0x080fe40003f86270 */
[----:B------:R-:W-:Y:S02]  /*73b0*/  ISETP.GE.AND P2, PT, R11, R18, PT ;  /* 0x000000120b00720c */ /* 0x000fe40003f46270 */
[----:B------:R-:W-:Y:S02]  /*73c0*/  IADD3 R18, R12, 0x29, RZ ;  /* 0x000000290c127810 */ /* 0x000fe40007ffe0ff */
        /* <DEDUP_REMOVED lines=13> */
[----:B------:R-:W-:Y:S01]  /*74a0*/  ISETP.GE.AND P6, PT, R11, R20, PT ;  /* 0x000000140b00720c */ /* 0x000fe20003fc6270 */
[----:B------:R-:W-:Y:S01]  /*74b0*/  VIADD R20, R12, 0x38 ;  /* 0x000000380c147836 */ /* 0x000fe20000000000 */
[----:B------:R-:W-:Y:S02]  /*74c0*/  FSEL R46, R46, -INF , P5 ;  /* 0xff8000002e2e7808 */ /* 0x000fe40002800000 */
[----:B------:R-:W-:Y:S02]  /*74d0*/  FSEL R45, R45, -INF , P3 ;  /* 0xff8000002d2d7808 */ /* 0x000fe40001800000 */
[----:B------:R-:W-:-:S02]  /*74e0*/  ISETP.GE.AND P5, PT, R3, R18, PT ;  /* 0x000000120300720c */ /* 0x000fc40003fa6270 */
[----:B------:R-:W-:Y:S02]  /*74f0*/  ISETP.GE.AND P3, PT, R11, R18, PT ;  /* 0x000000120b00720c */ /* 0x000fe40003f66270 */
[----:B------:R-:W-:Y:S02]  /*7500*/  IADD3 R18, R12, 0x39, RZ ;  /* 0x000000390c127810 */ /* 0x000fe40007ffe0ff */
        /* <DEDUP_REMOVED lines=16> */
[----:B------:R-:W-:Y:S02]  /*7610*/  ISETP.GE.AND P2, PT, R3, R18, PT ;  /* 0x000000120300720c */ /* 0x000fe40003f46270 */
[----:B------:R-:W-:Y:S02]  /*7620*/  FSEL R58, R58, -INF , P4 ;  /* 0xff8000003a3a7808 */ /* 0x000fe40002000000 */
[----:B------:R-:W-:Y:S02]  /*7630*/  FSEL R55, R55, -INF , P5 ;  /* 0xff80000037377808 */ /* 0x000fe40002800000 */
[----:B------:R-:W-:-:S02]  /*7640*/  FSEL R56, R56, -INF , P3 ;  /* 0xff80000038387808 */ /* 0x000fc40001800000 */
[C---:B------:R-:W-:Y:S02]  /*7650*/  ISETP.GE.AND P4, PT, R3.reuse, R12, PT ;  /* 0x0000000c0300720c */ /* 0x040fe40003f86270 */
[-C--:B------:R-:W-:Y:S02]  /*7660*/  ISETP.GE.AND P5, PT, R3, R20.reuse, PT ;  /* 0x000000140300720c */ /* 0x080fe40003fa6270 */
[----:B------:R-:W-:Y:S01]  /*7670*/  ISETP.GE.AND P3, PT, R11, R20, PT ;  /* 0x000000140b00720c */ /* 0x000fe20003f66270 */
[----:B------:R-:W-:Y:S01]  /*7680*/  VIADD R20, R12, 0x50 ;  /* 0x000000500c147836 */ /* 0x000fe20000000000 */
[----:B------:R-:W-:Y:S02]  /*7690*/  FSEL R57, R57, -INF , P2 ;  /* 0xff80000039397808 */ /* 0x000fe40001000000 */
[----:B------:R-:W-:Y:S02]  /*76a0*/  ISETP.GE.AND P2, PT, R11, R12, PT ;  /* 0x0000000c0b00720c */ /* 0x000fe40003f46270 */
[----:B------:R-:W-:-:S02]  /*76b0*/  FSEL R24, R24, -INF , P4 ;  /* 0xff80000018187808 */ /* 0x000fc40002000000 */
[----:B------:R-:W-:Y:S02]  /*76c0*/  FSEL R105, R26, -INF , P2 ;  /* 0xff8000001a697808 */ /* 0x000fe40001000000 */
[----:B------:R-:W-:Y:S02]  /*76d0*/  FSEL R60, R60, -INF , P5 ;  /* 0xff8000003c3c7808 */ /* 0x000fe40002800000 */
[-C--:B------:R-:W-:Y:S02]  /*76e0*/  ISETP.GE.AND P5, PT, R3, R20.reuse, PT ;  /* 0x000000140300720c */ /* 0x080fe40003fa6270 */
[----:B------:R-:W-:Y:S02]  /*76f0*/  ISETP.GE.AND P2, PT, R11, R20, PT ;  /* 0x000000140b00720c */ /* 0x000fe40003f46270 */
        /* <DEDUP_REMOVED lines=21> */
[----:B------:R-:W-:Y:S02]  /*7850*/  FSEL R53, R53, -INF , P6 ;  /* 0xff80000035357808 */ /* 0x000fe40003000000 */
[----:B------:R-:W-:Y:S02]  /*7860*/  FMNMX R26, R46, R109, !PT ;  /* 0x0000006d2e1a7209 */ /* 0x000fe40007800000 */
[----:B------:R-:W-:Y:S02]  /*7870*/  ISETP.GE.AND P6, PT, R11, R18, PT ;  /* 0x000000120b00720c */ /* 0x000fe40003fc6270 */
[----:B------:R-:W-:Y:S02]  /*7880*/  IADD3 R18, R12, 0x49, RZ ;  /* 0x000000490c127810 */ /* 0x000fe40007ffe0ff */
[----:B------:R-:W-:-:S02]  /*7890*/  FMNMX R107, R45, R20, !PT ;  /* 0x000000142d6b7209 */ /* 0x000fc40007800000 */
[----:B------:R-:W-:Y:S02]  /*78a0*/  FMNMX R109, R47, R26, !PT ;  /* 0x0000001a2f6d7209 */ /* 0x000fe40007800000 */
[----:B------:R-:W-:Y:S02]  /*78b0*/  FSEL R59, R59, -INF , P6 ;  /* 0xff8000003b3b7808 */ /* 0x000fe40003000000 */
[-C--:B------:R-:W-:Y:S02]  /*78c0*/  ISETP.GE.AND P6, PT, R3, R18.reuse, PT ;  /* 0x000000120300720c */ /* 0x080fe40003fc6270 */
[----:B------:R-:W-:Y:S01]  /*78d0*/  ISETP.GE.AND P4, PT, R11, R18, PT ;  /* 0x000000120b00720c */ /* 0x000fe20003f86270 */
[----:B------:R-:W-:Y:S01]  /*78e0*/  VIADD R18, R12, 0x51 ;  /* 0x000000510c127836 */ /* 0x000fe20000000000 */
[----:B------:R-:W-:Y:S02]  /*78f0*/  FMNMX R20, R48, R107, !PT ;  /* 0x0000006b30147209 */ /* 0x000fe40007800000 */
[----:B------:R-:W-:-:S02]  /*7900*/  FMNMX R26, R50, R109, !PT ;  /* 0x0000006d321a7209 */ /* 0x000fc40007800000 */
[----:B------:R-:W-:Y:S02]  /*7910*/  FMNMX R107, R49, R20, !PT ;  /* 0x00000014316b7209 */ /* 0x000fe40007800000 */
[----:B------:R-:W-:Y:S02]  /*7920*/  FSEL R62, R62, -INF , P3 ;  /* 0xff8000003e3e7808 */ /* 0x000fe40001800000 */
[----:B------:R-:W-:Y:S02]  /*7930*/  FSEL R61, R61, -INF , P6 ;  /* 0xff8000003d3d7808 */ /* 0x000fe40003000000 */
[-C--:B------:R-:W-:Y:S02]  /*7940*/  ISETP.GE.AND P3, PT, R3, R18.reuse, PT ;  /* 0x000000120300720c */ /* 0x080fe40003f66270 */
[----:B------:R-:W-:Y:S01]  /*7950*/  ISETP.GE.AND P6, PT, R11, R18, PT ;  /* 0x000000120b00720c */ /* 0x000fe20003fc6270 */
[----:B------:R-:W-:Y:S01]  /*7960*/  VIADD R18, R12, 0x58 ;  /* 0x000000580c127836 */ /* 0x000fe20000000000 */
[----:B------:R-:W-:-:S02]  /*7970*/  FMNMX R109, R51, R26, !PT ;  /* 0x0000001a336d7209 */ /* 0x000fc40007800000 */
[----:B------:R-:W-:Y:S02]  /*7980*/  FMNMX R20, R52, R107, !PT ;  /* 0x0000006b34147209 */ /* 0x000fe40007800000 */
[----:B------:R-:W-:Y:S02]  /*7990*/  FMNMX R26, R54, R109, !PT ;  /* 0x0000006d361a7209 */ /* 0x000fe40007800000 */
[----:B------:R-:W-:Y:S02]  /*79a0*/  FSEL R63, R63, -INF , P4 ;  /* 0xff8000003f3f7808 */ /* 0x000fe40002000000 */
[----:B------:R-:W-:Y:S02]  /*79b0*/  FSEL R64, R64, -INF , P5 ;  /* 0xff80000040407808 */ /* 0x000fe40002800000 */
[-C--:B------:R-:W-:Y:S02]  /*79c0*/  ISETP.GE.AND P4, PT, R3, R18.reuse, PT ;  /* 0x000000120300720c */ /* 0x080fe40003f86270 */
[----:B------:R-:W-:-:S02]  /*79d0*/  ISETP.GE.AND P5, PT, R11, R18, PT ;  /* 0x000000120b00720c */ /* 0x000fc40003fa6270 */
[----:B------:R-:W-:Y:S02]  /*79e0*/  FMNMX R107, R53, R20, !PT ;  /* 0x00000014356b7209 */ /* 0x000fe40007800000 */
[----:B------:R-:W-:Y:S02]  /*79f0*/  IADD3 R18, R12, 0x59, RZ ;  /* 0x000000590c127810 */ /* 0x000fe40007ffe0ff */
[----:B------:R-:W-:Y:S02]  /*7a00*/  FMNMX R109, R55, R26, !PT ;  /* 0x0000001a376d7209 */ /* 0x000fe40007800000 */
[----:B------:R-:W-:Y:S02]  /*7a10*/  FSEL R66, R66, -INF , P2 ;  /* 0xff80000042427808 */ /* 0x000fe40001000000 */
[----:B------:R-:W-:Y:S02]  /*7a20*/  FSEL R65, R65, -INF , P3 ;  /* 0xff80000041417808 */ /* 0x000fe40001800000 */
[----:B------:R-:W-:-:S02]  /*7a30*/  FMNMX R20, R56, R107, !PT ;  /* 0x0000006b38147209 */ /* 0x000fc40007800000 */
[-C--:B------:R-:W-:Y:S02]  /*7a40*/  ISETP.GE.AND P2, PT, R3, R18.reuse, PT ;  /* 0x000000120300720c */ /* 0x080fe40003f46270 */
[----:B------:R-:W-:Y:S01]  /*7a50*/  ISETP.GE.AND P3, PT, R11, R18, PT ;  /* 0x000000120b00720c */ /* 0x000fe20003f66270 */
[----:B------:R-:W-:Y:S01]  /*7a60*/  VIADD R18, R12, 0x60 ;  /* 0x000000600c127836 */ /* 0x000fe20000000000 */
[----:B------:R-:W-:Y:S02]  /*7a70*/  FMNMX R26, R58, R109, !PT ;  /* 0x0000006d3a1a7209 */ /* 0x000fe40007800000 */
[----:B------:R-:W-:Y:S02]  /*7a80*/  FMNMX R107, R57, R20, !PT ;  /* 0x00000014396b7209 */ /* 0x000fe40007800000 */
[----:B------:R-:W-:Y:S02]  /*7a90*/  FSEL R67, R67, -INF , P6 ;  /* 0xff80000043437808 */ /* 0x000fe40003000000 */
[----:B------:R-:W-:-:S02]  /*7aa0*/  FSEL R68, R68, -INF , P4 ;  /* 0xff80000044447808 */ /* 0x000fc40002000000 */
[----:B------:R-:W-:Y:S02]  /*7ab0*/  FMNMX R109, R59, R26, !PT ;  /* 0x0000001a3b6d7209 */ /* 0x000fe40007800000 */
[-C--:B------:R-:W-:Y:S02]  /*7ac0*/  ISETP.GE.AND P6, PT, R3, R18.reuse, PT ;  /* 0x000000120300720c */ /* 0x080fe40003fc6270 */
[----:B------:R-:W-:Y:S01]  /*7ad0*/  ISETP.GE.AND P4, PT, R11, R18, PT ;  /* 0x000000120b00720c */ /* 0x000fe20003f86270 */
[----:B------:R-:W-:Y:S01]  /*7ae0*/  VIADD R18, R12, 0x61 ;  /* 0x000000610c127836 */ /* 0x000fe20000000000 */
[----:B------:R-:W-:Y:S02]  /*7af0*/  FMNMX R20, R60, R107, !PT ;  /* 0x0000006b3c147209 */ /* 0x000fe40007800000 */
[----:B------:R-:W-:Y:S02]  /*7b00*/  FMNMX R26, R62, R109, !PT ;  /* 0x0000006d3e1a7209 */ /* 0x000fe40007800000 */
[----:B------:R-:W-:-:S02]  /*7b10*/  FSEL R70, R70, -INF , P5 ;  /* 0xff80000046467808 */ /* 0x000fc40002800000 */
[----:B------:R-:W-:Y:S02]  /*7b20*/  FSEL R69, R69, -INF , P2 ;  /* 0xff80000045457808 */ /* 0x000fe40001000000 */
[----:B------:R-:W-:Y:S02]  /*7b30*/  FMNMX R107, R61, R20, !PT ;  /* 0x000000143d6b7209 */ /* 0x000fe40007800000 */
[-C--:B------:R-:W-:Y:S02]  /*7b40*/  ISETP.GE.AND P5, PT, R3, R18.reuse, PT ;  /* 0x000000120300720c */ /* 0x080fe40003fa6270 */
[----:B------:R-:W-:Y:S01]  /*7b50*/  ISETP.GE.AND P2, PT, R11, R18, PT ;  /* 0x000000120b00720c */ /* 0x000fe20003f46270 */
[----:B------:R-:W-:Y:S01]  /*7b60*/  VIADD R18, R12, 0x68 ;  /* 0x000000680c127836 */ /* 0x000fe20000000000 */
[----:B------:R-:W-:Y:S02]  /*7b70*/  FMNMX R109, R63, R26, !PT ;  /* 0x0000001a3f6d7209 */ /* 0x000fe40007800000 */
[----:B------:R-:W-:-:S02]  /*7b80*/  FMNMX R20, R64, R107, !PT ;  /* 0x0000006b40147209 */ /* 0x000fc40007800000 */
[----:B------:R-:W-:Y:S02]  /*7b90*/  FSEL R71, R71, -INF , P3 ;  /* 0xff80000047477808 */ /* 0x000fe40001800000 */
[----:B------:R-:W-:Y:S02]  /*7ba0*/  FSEL R72, R72, -INF , P6 ;  /* 0xff80000048487808 */ /* 0x000fe40003000000 */
[----:B------:R-:W-:Y:S02]  /*7bb0*/  FMNMX R26, R66, R109, !PT ;  /* 0x0000006d421a7209 */ /* 0x000fe40007800000 */
[-C--:B------:R-:W-:Y:S02]  /*7bc0*/  ISETP.GE.AND P3, PT, R3, R18.reuse, PT ;  /* 0x000000120300720c */ /* 0x080fe40003f66270 */
[----:B------:R-:W-:Y:S02]  /*7bd0*/  ISETP.GE.AND P6, PT, R11, R18, PT ;  /* 0x000000120b00720c */ /* 0x000fe40003fc6270 */
[----:B------:R-:W-:-:S02]  /*7be0*/  IADD3 R18, R12, 0x69, RZ ;  /* 0x000000690c127810 */ /* 0x000fc40007ffe0ff */
[----:B------:R-:W-:Y:S02]  /*7bf0*/  FMNMX R107, R65, R20, !PT ;  /* 0x00000014416b7209 */ /* 0x000fe40007800000 */
        /* <DEDUP_REMOVED lines=36> */
[----:B------:R-:W-:Y:S02]  /*7e40*/  ISETP.GE.AND P6, PT, R11, R18, PT ;  /* 0x000000120b00720c */ /* 0x000fe40003fc6270 */
[----:B------:R-:W-:Y:S02]  /*7e50*/  FMNMX R18, R80, R107, !PT ;  /* 0x0000006b50127209 */ /* 0x000fe40007800000 */
[----:B------:R-:W-:Y:S02]  /*7e60*/  FSEL R83, R83, -INF , P4 ;  /* 0xff80000053537808 */ /* 0x000fe40002000000 */
[----:B------:R-:W-:Y:S02]  /*7e70*/  FMNMX R20, R82, R109, !PT ;  /* 0x0000006d52147209 */ /* 0x000fe40007800000 */
[----:B------:R-:W-:-:S02]  /*7e80*/  FSEL R84, R84, -INF , P5 ;  /* 0xff80000054547808 */ /* 0x000fc40002800000 */
[----:B------:R-:W-:Y:S02]  /*7e90*/  FMNMX R107, R81, R18, !PT ;  /* 0x00000012516b7209 */ /* 0x000fe40007800000 */
[----:B------:R-:W-:Y:S02]  /*7ea0*/  FSEL R86, R86, -INF , P2 ;  /* 0xff80000056567808 */ /* 0x000fe40001000000 */
[----:B------:R-:W-:Y:S02]  /*7eb0*/  FMNMX R109, R83, R20, !PT ;  /* 0x00000014536d7209 */ /* 0x000fe40007800000 */
[----:B------:R-:W-:Y:S02]  /*7ec0*/  FSEL R85, R85, -INF , P3 ;  /* 0xff80000055557808 */ /* 0x000fe40001800000 */
[----:B------:R-:W-:Y:S02]  /*7ed0*/  FMNMX R18, R84, R107, !PT ;  /* 0x0000006b54127209 */ /* 0x000fe40007800000 */
[----:B------:R-:W-:-:S02]  /*7ee0*/  FSEL R87, R87, -INF , P6 ;  /* 0xff80000057577808 */ /* 0x000fc40003000000 */
[----:B------:R-:W-:Y:S02]  /*7ef0*/  FMNMX R20, R86, R109, !PT ;  /* 0x0000006d56147209 */ /* 0x000fe40007800000 */
[----:B------:R-:W-:Y:S02]  /*7f00*/  FMNMX R26, R85, R18, !PT ;  /* 0x00000012551a7209 */ /* 0x000fe40007800000 */
        /* <DEDUP_REMOVED lines=12> */
[----:B------:R-:W-:Y:S02]  /*7fd0*/  FSEL R111, R20, RZ, P3 ;  /* 0x000000ff146f7208 */ /* 0x000fe40001800000 */
[----:B------:R-:W-:Y:S01]  /*7fe0*/  ISETP.NE.AND P2, PT, R17, 0x4, PT ;  /* 0x000000041100780c */ /* 0x000fe20003f45270 */
[----:B------:R-:W-:Y:S02]  /*7ff0*/  FADD R23, -R108, R23 ;  /* 0x000000176c177221 */ /* 0x000fe40000000100 */
[----:B------:R-:W-:Y:S01]  /*8000*/  FADD R22, -R111, R22 ;  /* 0x000000166f167221 */ /* 0x000fe20000000100 */
[----:B------:R-:W-:Y:S01]  /*8010*/  SEL R17, R17, RZ, P2 ;  /* 0x000000ff11117207 */ /* 0x000fe20001000000 */
[----:B------:R-:W-:Y:S01]  /*8020*/  FMUL R104, R23, UR6 ;  /* 0x0000000617687c20 */ /* 0x000fe20008400000 */
[----:B------:R-:W-:-:S02]  /*8030*/  IMAD R23, R7, 0x8, R14 ;  /* 0x0000000807177824 */ /* 0x000fc400078e020e */
[----:B------:R-:W-:Y:S01]  /*8040*/  FMUL R22, R22, UR6 ;  /* 0x0000000616167c20 */ /* 0x000fe20008400000 */
[----:B------:R-:W-:Y:S01]  /*8050*/  VIADD R7, R7, 0x1 ;  /* 0x0000000107077836 */ /* 0x000fe20000000000 */
[----:B------:R-:W-:-:S03]  /*8060*/  FSETP.GEU.AND P3, PT, R104, -126, PT ;  /* 0xc2fc00006800780b */ /* 0x000fc60003f6e000 */
[----:B------:R-:W-:Y:S02]  /*8070*/  FSETP.GEU.AND P4, PT, R22, -126, PT ;  /* 0xc2fc00001600780b */ /* 0x000fe40003f8e000 */
[----:B------:R-:W-:Y:S02]  /*8080*/  PRMT R26, RZ, 0x654, R23 ;  /* 0x00000654ff1a7816 */ /* 0x000fe40000000017 */
[----:B------:R-:W-:Y:S02]  /*8090*/  SEL R23, RZ, 0x1, P2 ;  /* 0x00000001ff177807 */ /* 0x000fe40001000000 */
[----:B------:R1:W-:Y:S01]  /*80a0*/  SYNCS.ARRIVE.TRANS64.RED.A1T0 RZ, [R26+URZ], RZ ;  /* 0x000000ff1aff79a7 */ /* 0x0003e2000810043f */
[----:B------:R-:W-:Y:S02]  /*80b0*/  ISETP.NE.AND P2, PT, R7, 0x4, PT ;  /* 0x000000040700780c */ /* 0x000fe40003f45270 */
[----:B------:R-:W-:Y:S01]  /*80c0*/  LOP3.LUT R4, R4, R23, RZ, 0x3c, !PT ;  /* 0x0000001704047212 */ /* 0x000fe200078e3cff */
[----:B------:R-:W-:Y:S01]  /*80d0*/  @!P3 FMUL R104, R104, 0.5 ;  /* 0x3f0000006868b820 */ /* 0x000fe20000400000 */
[----:B------:R-:W-:-:S02]  /*80e0*/  LEA R23, R17, R2, 0x3 ;  /* 0x0000000211177211 */ /* 0x000fc400078e18ff */
[----:B------:R-:W-:-:S03]  /*80f0*/  @!P4 FMUL R22, R22, 0.5 ;  /* 0x3f0000001616c820 */ /* 0x000fc60000400000 */
[----:B------:R-:W2:Y:S08]  /*8100*/  MUFU.EX2 R104, R104 ;  /* 0x0000006800687308 */ /* 0x000eb00000000800 */
[----:B------:R3:W4:Y:S01]  /*8110*/  MUFU.EX2 R106, R22 ;  /* 0x00000016006a7308 */ /* 0x0007220000000800 */
[----:B--2---:R-:W-:Y:S01]  /*8120*/  @!P3 FMUL R104, R104, R104 ;  /* 0x000000686868b220 */ /* 0x004fe20000400000 */
[----:B---3--:R-:W-:-:S03]  /*8130*/  SHF.L.U32 R22, R4, 0x1f, RZ ;  /* 0x0000001f04167819 */ /* 0x008fc600000006ff */
[-C--:B------:R-:W-:Y:S01]  /*8140*/  FMUL R88, R88, R104.reuse ;  /* 0x0000006858587220 */ /* 0x080fe20000400000 */
[-C--:B------:R-:W-:Y:S01]  /*8150*/  FMUL R89, R89, R104.reuse ;  /* 0x0000006859597220 */ /* 0x080fe20000400000 */
[-C--:B------:R-:W-:Y:S01]  /*8160*/  FMUL R92, R92, R104.reuse ;  /* 0x000000685c5c7220 */ /* 0x080fe20000400000 */
[----:B------:R-:W-:Y:S01]  /*8170*/  FMUL R93, R93, R104 ;  /* 0x000000685d5d7220 */ /* 0x000fe20000400000 */
[----:B----4-:R-:W-:Y:S01]  /*8180*/  @!P4 FMUL R106, R106, R106 ;  /* 0x0000006a6a6ac220 */ /* 0x010fe20000400000 */
        /* <DEDUP_REMOVED lines=11> */
[----:B-1----:R-:W-:-:S07]  /*8240*/  FMUL R103, R103, R106 ;  /* 0x0000006a67677220 */ /* 0x002fce0000400000 */
.L_x_45:
[----:B-1----:R1:W2:Y:S02]  /*8250*/  SYNCS.PHASECHK.TRANS64.TRYWAIT P3, [R23+URZ+0x9000], R22 ;  /* 0x00900016170075a7 */ /* 0x0022a4000806017f */
[----:B--2---:R-:W-:Y:S05]  /*8260*/  @!P3 NANOSLEEP.SYNCS 0x989680 ;  /* 0x009896800000b95d */ /* 0x004fea0003900000 */
[----:B------:R-:W2:Y:S02]  /*8270*/  @!P3 SYNCS.PHASECHK.TRANS64 P3, [R23+URZ+0x9000], R22 ;  /* 0x009000161700b5a7 */ /* 0x000ea4000806007f */
[----:B--2---:R-:W-:Y:S05]  /*8280*/  @!P3 BRA `(.L_x_45) ;  /* 0xfffffffc00f0b947 */ /* 0x004fea000383ffff */
[----:B------:R-:W-:Y:S05]  /*8290*/  BSYNC B0 ;  /* 0x0000000000007941 */ /* 0x000fea0003800000 */
.L_x_44:
[----:B-1----:R-:W1:Y:S01]  /*82a0*/  LDC R22, c[0x0][0x604] ;  /* 0x00018100ff167b82 */ /* 0x002e620000000800 */
[----:B------:R-:W-:Y:S01]  /*82b0*/  IMAD.MOV.U32 R133, RZ, RZ, -0x7fffffe0 ;  /* 0x80000020ff857424 */ /* 0x000fe200078e00ff */
[----:B------:R-:W-:Y:S01]  /*82c0*/  LEA R132, R17, UR14, 0x9 ;  /* 0x0000000e11847c11 */ /* 0x000fe2000f8e48ff */
[----:B------:R-:W-:Y:S05]  /*82d0*/  WARPSYNC.ALL ;  /* 0x0000000000007948 */ /* 0x000fea0003800000 */
[----:B------:R-:W-:Y:S02]  /*82e0*/  R2UR UR6, R132 ;  /* 0x00000000840672ca */ /* 0x000fe400000e0000 */
[----:B------:R-:W-:Y:S01]  /*82f0*/  R2UR UR7, R133 ;  /* 0x00000000850772ca */ /* 0x000fe200000e0000 */
[-C--:B-1----:R-:W-:Y:S01]  /*8300*/  FMUL R107, R108, R22.reuse ;  /* 0x000000166c6b7220 */ /* 0x082fe20000400000 */
[----:B------:R-:W-:-:S03]  /*8310*/  FMUL R23, R111, R22 ;  /* 0x000000166f177220 */ /* 0x000fc60000400000 */
[-C--:B------:R-:W-:Y:S01]  /*8320*/  FFMA R24, R24, R22.reuse, -R107 ;  /* 0x0000001618187223 */ /* 0x080fe2000000086b */
[-C--:B------:R-:W-:Y:S01]  /*8330*/  FFMA R26, R105, R22.reuse, -R23 ;  /* 0x00000016691a7223 */ /* 0x080fe20000000817 */
[-CC-:B------:R-:W-:Y:S01]  /*8340*/  FFMA R28, R28, R22.reuse, -R107.reuse ;  /* 0x000000161c1c7223 */ /* 0x180fe2000000086b */
[-C--:B------:R-:W-:Y:S01]  /*8350*/  FFMA R32, R32, R22.reuse, -R107 ;  /* 0x0000001620207223 */ /* 0x080fe2000000086b */
[-C--:B------:R-:W-:Y:S01]  /*8360*/  FFMA R27, R27, R22.reuse, -R23 ;  /* 0x000000161b1b7223 */ /* 0x080fe20000000817 */
[----:B------:R-:W-:Y:S01]  /*8370*/  FSETP.GEU.AND P5, PT, R24, -126, PT ;  /* 0xc2fc00001800780b */ /* 0x000fe20003fae000 */
[-CC-:B------:R-:W-:Y:S01]  /*8380*/  FFMA R25, R25, R22.reuse, -R107.reuse ;  /* 0x0000001619197223 */ /* 0x180fe2000000086b */
[----:B------:R-:W-:Y:S01]  /*8390*/  FSETP.GEU.AND P3, PT, R26, -126, PT ;  /* 0xc2fc00001a00780b */ /* 0x000fe20003f6e000 */
[-C--:B------:R-:W-:Y:S01]  /*83a0*/  FFMA R36, R36, R22.reuse, -R107 ;  /* 0x0000001624247223 */ /* 0x080fe2000000086b */
[----:B------:R-:W-:Y:S01]  /*83b0*/  FSETP.GEU.AND P4, PT, R27, -126, PT ;  /* 0xc2fc00001b00780b */ /* 0x000fe20003f8e000 */
[-C--:B------:R-:W-:Y:S01]  /*83c0*/  FFMA R31, R31, R22.reuse, -R23 ;  /* 0x000000161f1f7223 */ /* 0x080fe20000000817 */
[----:B------:R-:W-:Y:S01]  /*83d0*/  FSETP.GEU.AND P6, PT, R25, -126, PT ;  /* 0xc2fc00001900780b */ /* 0x000fe20003fce000 */
[-C--:B------:R-:W-:Y:S01]  /*83e0*/  FFMA R29, R29, R22.reuse, -R107 ;  /* 0x000000161d1d7223 */ /* 0x080fe2000000086b */
[-C--:B------:R-:W-:Y:S01]  /*83f0*/  FFMA R30, R30, R22.reuse, -R23 ;  /* 0x000000161e1e7223 */ /* 0x080fe20000000817 */
[-C--:B------:R-:W-:Y:S01]  /*8400*/  FFMA R40, R40, R22.reuse, -R107 ;  /* 0x0000001628287223 */ /* 0x080fe2000000086b */
[-C--:B------:R-:W-:Y:S01]  /*8410*/  FFMA R35, R35, R22.reuse, -R23 ;  /* 0x0000001623237223 */ /* 0x080fe20000000817 */
[-C--:B------:R-:W-:Y:S01]  /*8420*/  FFMA R33, R33, R22.reuse, -R107 ;  /* 0x0000001621217223 */ /* 0x080fe2000000086b */
[-C--:B------:R-:W-:Y:S01]  /*8430*/  FFMA R34, R34, R22.reuse, -R23 ;  /* 0x0000001622227223 */ /* 0x080fe20000000817 */
[----:B------:R-:W-:Y:S01]  /*8440*/  @!P5 FMUL R24, R24, 0.5 ;  /* 0x3f0000001818d820 */ /* 0x000fe20000400000 */
[-C--:B------:R-:W-:Y:S01]  /*8450*/  FFMA R44, R44, R22.reuse, -R107 ;  /* 0x000000162c2c7223 */ /* 0x080fe2000000086b */
[----:B------:R-:W-:Y:S01]  /*8460*/  @!P3 FMUL R26, R26, 0.5 ;  /* 0x3f0000001a1ab820 */ /* 0x000fe20000400000 */
[-C--:B------:R-:W-:Y:S01]  /*8470*/  FFMA R39, R39, R22.reuse, -R23 ;  /* 0x0000001627277223 */ /* 0x080fe20000000817 */
[----:B------:R-:W1:Y:S01]  /*8480*/  MUFU.EX2 R105, R24 ;  /* 0x0000001800697308 */ /* 0x000e620000000800 */
[----:B------:R-:W-:Y:S01]  /*8490*/  @!P4 FMUL R27, R27, 0.5 ;  /* 0x3f0000001b1bc820 */ /* 0x000fe20000400000 */
[----:B------:R-:W-:Y:S01]  /*84a0*/  @!P6 FMUL R25, R25, 0.5 ;  /* 0x3f0000001919e820 */ /* 0x000fe20000400000 */
[-C--:B------:R-:W-:Y:S01]  /*84b0*/  FFMA R37, R37, R22.reuse, -R107 ;  /* 0x0000001625257223 */ /* 0x080fe2000000086b */
[-C--:B------:R-:W-:Y:S01]  /*84c0*/  FFMA R38, R38, R22.reuse, -R23 ;  /* 0x0000001626267223 */ /* 0x080fe20000000817 */
[-C--:B------:R-:W-:Y:S01]  /*84d0*/  FFMA R128, R48, R22.reuse, -R107 ;  /* 0x0000001630807223 */ /* 0x080fe2000000086b */
[-C--:B------:R-:W-:Y:S01]  /*84e0*/  FFMA R43, R43, R22.reuse, -R23 ;  /* 0x000000162b2b7223 */ /* 0x080fe20000000817 */
[-C--:B------:R-:W-:Y:S01]  /*84f0*/  FFMA R41, R41, R22.reuse, -R107 ;  /* 0x0000001629297223 */ /* 0x080fe2000000086b */
[----:B------:R-:W2:Y:S01]  /*8500*/  MUFU.EX2 R110, R27 ;  /* 0x0000001b006e7308 */ /* 0x000ea20000000800 */
[-CC-:B------:R-:W-:Y:S01]  /*8510*/  FFMA R42, R42, R22.reuse, -R23.reuse ;  /* 0x000000162a2a7223 */ /* 0x180fe20000000817 */
[-C--:B------:R-:W-:Y:S01]  /*8520*/  FFMA R47, R47, R22.reuse, -R23 ;  /* 0x000000162f2f7223 */ /* 0x080fe20000000817 */
[-C--:B------:R-:W-:Y:S01]  /*8530*/  FFMA R45, R45, R22.reuse, -R107 ;  /* 0x000000162d2d7223 */ /* 0x080fe2000000086b */
[-CC-:B------:R-:W-:Y:S01]  /*8540*/  FFMA R46, R46, R22.reuse, -R23.reuse ;  /* 0x000000162e2e7223 */ /* 0x180fe20000000817 */
[-C--:B------:R-:W-:Y:S01]  /*8550*/  FFMA R51, R51, R22.reuse, -R23 ;  /* 0x0000001633337223 */ /* 0x080fe20000000817 */
[-C--:B------:R-:W-:Y:S01]  /*8560*/  FFMA R49, R49, R22.reuse, -R107 ;  /* 0x0000001631317223 */ /* 0x080fe2000000086b */
[-C--:B------:R-:W-:Y:S01]  /*8570*/  FFMA R50, R50, R22.reuse, -R23 ;  /* 0x0000001632327223 */ /* 0x080fe20000000817 */
[----:B------:R-:W3:Y:S01]  /*8580*/  MUFU.EX2 R108, R25 ;  /* 0x00000019006c7308 */ /* 0x000ee20000000800 */
[----:B-1----:R-:W-:Y:S01]  /*8590*/  @!P5 FMUL R105, R105, R105 ;  /* 0x000000696969d220 */ /* 0x002fe20000400000 */
[----:B------:R-:W-:Y:S01]  /*85a0*/  FSETP.GEU.AND P5, PT, R28, -126, PT ;  /* 0xc2fc00001c00780b */ /* 0x000fe20003fae000 */
[-CC-:B------:R-:W-:Y:S01]  /*85b0*/  FFMA R56, R56, R22.reuse, -R107.reuse ;  /* 0x0000001638387223 */ /* 0x180fe2000000086b */
[-C--:B------:R-:W-:Y:S01]  /*85c0*/  FFMA R57, R57, R22.reuse, -R107 ;  /* 0x0000001639397223 */ /* 0x080fe2000000086b */
[-CC-:B------:R-:W-:Y:S01]  /*85d0*/  FFMA R58, R58, R22.reuse, -R23.reuse ;  /* 0x000000163a3a7223 */ /* 0x180fe20000000817 */
[-CC-:B------:R-:W-:Y:S01]  /*85e0*/  FFMA R62, R62, R22.reuse, -R23.reuse ;  /* 0x000000163e3e7223 */ /* 0x180fe20000000817 */
[----:B------:R-:W-:Y:S01]  /*85f0*/  FFMA R67, R67, R22, -R23 ;  /* 0x0000001643437223 */ /* 0x000fe20000000817 */
[----:B------:R-:W1:Y:S01]  /*8600*/  MUFU.EX2 R109, R26 ;  /* 0x0000001a006d7308 */ /* 0x000e620000000800 */
[----:B--2---:R-:W-:Y:S01]  /*8610*/  @!P4 FMUL R110, R110, R110 ;  /* 0x0000006e6e6ec220 */ /* 0x004fe20000400000 */
[----:B------:R-:W-:Y:S01]  /*8620*/  FSETP.GEU.AND P4, PT, R31, -126, PT ;  /* 0xc2fc00001f00780b */ /* 0x000fe20003f8e000 */
[-CC-:B------:R-:W-:Y:S01]  /*8630*/  FFMA R68, R68, R22.reuse, -R107.reuse ;  /* 0x0000001644447223 */ /* 0x180fe2000000086b */
[-CC-:B------:R-:W-:Y:S01]  /*8640*/  FFMA R69, R69, R22.reuse, -R107.reuse ;  /* 0x0000001645457223 */ /* 0x180fe2000000086b */
[-C--:B------:R-:W-:Y:S01]  /*8650*/  FFMA R73, R73, R22.reuse, -R107 ;  /* 0x0000001649497223 */ /* 0x080fe2000000086b */
[-C--:B------:R-:W-:Y:S01]  /*8660*/  FFMA R74, R74, R22.reuse, -R23 ;  /* 0x000000164a4a7223 */ /* 0x080fe20000000817 */
[----:B------:R-:W-:Y:S01]  /*8670*/  @!P5 FMUL R28, R28, 0.5 ;  /* 0x3f0000001c1cd820 */ /* 0x000fe20000400000 */
[----:B------:R-:W-:Y:S01]  /*8680*/  FFMA R76, R76, R22, -R107 ;  /* 0x000000164c4c7223 */ /* 0x000fe2000000086b */
[----:B---3--:R-:W-:Y:S01]  /*8690*/  @!P6 FMUL R108, R108, R108 ;  /* 0x0000006c6c6ce220 */ /* 0x008fe20000400000 */
[----:B------:R-:W-:Y:S01]  /*86a0*/  FSETP.GEU.AND P6, PT, R29, -126, PT ;  /* 0xc2fc00001d00780b */ /* 0x000fe20003fce000 */
[----:B------:R2:W3:Y:S01]  /*86b0*/  MUFU.EX2 R112, R28 ;  /* 0x0000001c00707308 */ /* 0x0004e20000000800 */
[-CC-:B------:R-:W-:Y:S01]  /*86c0*/  FFMA R79, R79, R22.reuse, -R23.reuse ;  /* 0x000000164f4f7223 */ /* 0x180fe20000000817 */
[----:B------:R-:W-:Y:S01]  /*86d0*/  FFMA R78, R78, R22, -R23 ;  /* 0x000000164e4e7223 */ /* 0x000fe20000000817 */
[----:B------:R-:W-:Y:S01]  /*86e0*/  F2FP.F16.F32.PACK_AB R24, R108, R105 ;  /* 0x000000696c18723e */ /* 0x000fe200000000ff */
[----:B------:R-:W-:Y:S01]  /*86f0*/  @!P4 FMUL R31, R31, 0.5 ;  /* 0x3f0000001f1fc820 */ /* 0x000fe20000400000 */
[----:B------:R-:W-:Y:S01]  /*8700*/  FFMA R15, R104, R15, R105 ;  /* 0x0000000f680f7223 */ /* 0x000fe20000000069 */
[----:B-1----:R-:W-:Y:S01]  /*8710*/  @!P3 FMUL R109, R109, R109 ;  /* 0x0000006d6d6db220 */ /* 0x002fe20000400000 */
[----:B------:R-:W-:Y:S01]  /*8720*/  FSETP.GEU.AND P3, PT, R30, -126, PT ;  /* 0xc2fc00001e00780b */ /* 0x000fe20003f6e000 */
[----:B------:R-:W1:Y:S01]  /*8730*/  MUFU.EX2 R117, R31 ;  /* 0x0000001f00757308 */ /* 0x000e620000000800 */
[----:B--2---:R-:W-:-:S02]  /*8740*/  VIADD R28, R132, 0x40 ;  /* 0x00000040841c7836 */ /* 0x004fc40000000000 */
[----:B------:R-:W-:Y:S01]  /*8750*/  FFMA R13, R106, R13, R109 ;  /* 0x0000000d6a0d7223 */ /* 0x000fe2000000006d */
[----:B------:R-:W-:Y:S01]  /*8760*/  F2FP.F16.F32.PACK_AB R25, R110, R109 ;  /* 0x0000006d6e19723e */ /* 0x000fe200000000ff */
[----:B------:R-:W-:Y:S01]  /*8770*/  @!P6 FMUL R29, R29, 0.5 ;  /* 0x3f0000001d1de820 */ /* 0x000fe20000400000 */
[----:B------:R-:W-:Y:S01]  /*8780*/  FADD R15, R15, R108 ;  /* 0x0000006c0f0f7221 */ /* 0x000fe20000000000 */
[----:B------:R-:W-:Y:S01]  /*8790*/  FADD R13, R13, R110 ;  /* 0x0000006e0d0d7221 */ /* 0x000fe20000000000 */
[--C-:B------:R-:W-:Y:S01]  /*87a0*/  FFMA R83, R83, R22, -R23.reuse ;  /* 0x0000001653537223 */ /* 0x100fe20000000817 */
[----:B------:R2:W4:Y:S01]  /*87b0*/  MUFU.EX2 R113, R29 ;  /* 0x0000001d00717308 */ /* 0x0005220000000800 */
[----:B---3--:R-:W-:Y:S01]  /*87c0*/  @!P5 FMUL R112, R112, R112 ;  /* 0x000000707070d220 */ /* 0x008fe20000400000 */
[----:B------:R-:W-:Y:S01]  /*87d0*/  FSETP.GEU.AND P5, PT, R32, -126, PT ;  /* 0xc2fc00002000780b */ /* 0x000fe20003fae000 */
[-C--:B------:R-:W-:Y:S01]  /*87e0*/  FFMA R82, R82, R22.reuse, -R23 ;  /* 0x0000001652527223 */ /* 0x080fe20000000817 */
[----:B------:R-:W-:Y:S01]  /*87f0*/  @!P3 FMUL R30, R30, 0.5 ;  /* 0x3f0000001e1eb820 */ /* 0x000fe20000400000 */
[-C--:B------:R-:W-:Y:S01]  /*8800*/  FFMA R85, R85, R22.reuse, -R107 ;  /* 0x0000001655557223 */ /* 0x080fe2000000086b */
[----:B------:R-:W-:-:S02]  /*8810*/  FFMA R86, R86, R22, -R23 ;  /* 0x0000001656567223 */ /* 0x000fc40000000817 */
[----:B------:R3:W5:Y:S01]  /*8820*/  MUFU.EX2 R116, R30 ;  /* 0x0000001e00747308 */ /* 0x0007620000000800 */
[----:B-1----:R-:W-:Y:S01]  /*8830*/  @!P4 FMUL R117, R117, R117 ;  /* 0x000000757575c220 */ /* 0x002fe20000400000 */
[----:B------:R-:W-:Y:S01]  /*8840*/  FSETP.GEU.AND P4, PT, R35, -126, PT ;  /* 0xc2fc00002300780b */ /* 0x000fe20003f8e000 */
[----:B--2---:R-:W-:-:S04]  /*8850*/  IMAD.MOV.U32 R29, RZ, RZ, -0x7fffffe0 ;  /* 0x80000020ff1d7424 */ /* 0x004fc800078e00ff */
[----:B------:R-:W-:Y:S01]  /*8860*/  @!P5 FMUL R32, R32, 0.5 ;  /* 0x3f0000002020d820 */ /* 0x000fe20000400000 */
[----:B----4-:R-:W-:Y:S01]  /*8870*/  @!P6 FMUL R113, R113, R113 ;  /* 0x000000717171e220 */ /* 0x010fe20000400000 */
[----:B------:R-:W-:Y:S02]  /*8880*/  FSETP.GEU.AND P6, PT, R33, -126, PT ;  /* 0xc2fc00002100780b */ /* 0x000fe40003fce000 */
[----:B------:R1:W2:Y:S01]  /*8890*/  MUFU.EX2 R111, R32 ;  /* 0x00000020006f7308 */ /* 0x0002a20000000800 */
[----:B---3--:R-:W-:Y:S01]  /*88a0*/  FFMA R30, R52, R22, -R107 ;  /* 0x00000016341e7223 */ /* 0x008fe2000000086b */
[----:B------:R-:W-:Y:S02]  /*88b0*/  F2FP.F16.F32.PACK_AB R26, R113, R112 ;  /* 0x00000070711a723e */ /* 0x000fe400000000ff */
[----:B------:R-:W-:Y:S01]  /*88c0*/  @!P4 FMUL R35, R35, 0.5 ;  /* 0x3f0000002323c820 */ /* 0x000fe20000400000 */
[----:B------:R-:W-:Y:S01]  /*88d0*/  FADD R112, R15, R112 ;  /* 0x000000700f707221 */ /* 0x000fe20000000000 */
[----:B-----5:R-:W-:Y:S01]  /*88e0*/  @!P3 FMUL R116, R116, R116 ;  /* 0x000000747474b220 */ /* 0x020fe20000400000 */
[----:B------:R-:W-:Y:S01]  /*88f0*/  FSETP.GEU.AND P3, PT, R34, -126, PT ;  /* 0xc2fc00002200780b */ /* 0x000fe20003f6e000 */
[----:B------:R-:W3:Y:S01]  /*8900*/  MUFU.EX2 R118, R35 ;  /* 0x0000002300767308 */ /* 0x000ee20000000800 */
[----:B-1----:R-:W-:Y:S01]  /*8910*/  IADD3 R32, R132, 0x80, RZ ;  /* 0x0000008084207810 */ /* 0x002fe20007ffe0ff */
[----:B------:R-:W-:Y:S01]  /*8920*/  FADD R112, R112, R113 ;  /* 0x0000007170707221 */ /* 0x000fe20000000000 */
[----:B------:R-:W-:Y:S01]  /*8930*/  F2FP.F16.F32.PACK_AB R27, R117, R116 ;  /* 0x00000074751b723e */ /* 0x000fe200000000ff */
[----:B------:R-:W-:Y:S01]  /*8940*/  @!P6 FMUL R33, R33, 0.5 ;  /* 0x3f0000002121e820 */ /* 0x000fe20000400000 */
[----:B------:R-:W-:-:S02]  /*8950*/  FADD R116, R13, R116 ;  /* 0x000000740d747221 */ /* 0x000fc40000000000 */
[----:B------:R-:W-:Y:S01]  /*8960*/  WARPGROUP.ARRIVE ;  /* 0x00000000000079c5 */ /* 0x000fe20000000000 */
[----:B------:R1:W4:Y:S01]  /*8970*/  MUFU.EX2 R114, R33 ;  /* 0x0000002100727308 */ /* 0x0003220000000800 */
[----:B--2---:R-:W-:Y:S01]  /*8980*/  @!P5 FMUL R111, R111, R111 ;  /* 0x0000006f6f6fd220 */ /* 0x004fe20000400000 */
[----:B------:R-:W-:Y:S01]  /*8990*/  FSETP.GEU.AND P5, PT, R36, -126, PT ;  /* 0xc2fc00002400780b */ /* 0x000fe20003fae000 */
[----:B------:R-:W-:Y:S01]  /*89a0*/  FADD R116, R116, R117 ;  /* 0x0000007574747221 */ /* 0x000fe20000000000 */
[----:B------:R-:W-:Y:S01]  /*89b0*/  @!P3 FMUL R34, R34, 0.5 ;  /* 0x3f0000002222b820 */ /* 0x000fe20000400000 */
[----:B------:R-:W-:Y:S01]  /*89c0*/  HGMMA.64x32x16.F32 R88, R24, gdesc[UR4].tnspB, R88, gsb0 ;  /* 0x4060000418587df0 */ /* 0x000fe20008000858 */
[----:B------:R-:W-:Y:S02]  /*89d0*/  R2UR UR6, R28 ;  /* 0x000000001c0672ca */ /* 0x000fe400000e0000 */
[----:B------:R-:W2:Y:S01]  /*89e0*/  MUFU.EX2 R115, R34 ;  /* 0x0000002200737308 */ /* 0x000ea20000000800 */
[----:B---3--:R-:W-:Y:S01]  /*89f0*/  @!P4 FMUL R118, R118, R118 ;  /* 0x000000767676c220 */ /* 0x008fe20000400000 */
[----:B------:R-:W-:Y:S01]  /*8a00*/  FSETP.GEU.AND P4, PT, R39, -126, PT ;  /* 0xc2fc00002700780b */ /* 0x000fe20003f8e000 */
[----:B-1----:R-:W-:Y:S01]  /*8a10*/  IMAD.MOV.U32 R33, RZ, RZ, -0x7fffffe0 ;  /* 0x80000020ff217424 */ /* 0x002fe200078e00ff */
[----:B------:R-:W-:-:S03]  /*8a20*/  R2UR UR7, R29 ;  /* 0x000000001d0772ca */ /* 0x000fc600000e0000 */
[----:B------:R-:W-:Y:S01]  /*8a30*/  @!P5 FMUL R36, R36, 0.5 ;  /* 0x3f0000002424d820 */ /* 0x000fe20000400000 */
[----:B----4-:R-:W-:Y:S01]  /*8a40*/  @!P6 FMUL R114, R114, R114 ;  /* 0x000000727272e220 */ /* 0x010fe20000400000 */
[----:B------:R-:W-:Y:S02]  /*8a50*/  FSETP.GEU.AND P6, PT, R37, -126, PT ;  /* 0xc2fc00002500780b */ /* 0x000fe40003fce000 */
[----:B------:R-:W1:Y:S02]  /*8a60*/  MUFU.EX2 R119, R36 ;  /* 0x0000002400777308 */ /* 0x000e640000000800 */
[----:B------:R-:W-:Y:S02]  /*8a70*/  F2FP.F16.F32.PACK_AB R28, R114, R111 ;  /* 0x0000006f721c723e */ /* 0x000fe400000000ff */
[----:B------:R-:W-:Y:S01]  /*8a80*/  @!P4 FMUL R39, R39, 0.5 ;  /* 0x3f0000002727c820 */ /* 0x000fe20000400000 */
[----:B------:R-:W-:Y:S01]  /*8a90*/  FADD R111, R112, R111 ;  /* 0x0000006f706f7221 */ /* 0x000fe20000000000 */
[----:B--2---:R-:W-:Y:S01]  /*8aa0*/  @!P3 FMUL R115, R115, R115 ;  /* 0x000000737373b220 */ /* 0x004fe20000400000 */
[----:B------:R-:W-:Y:S01]  /*8ab0*/  FSETP.GEU.AND P3, PT, R38, -126, PT ;  /* 0xc2fc00002600780b */ /* 0x000fe20003f6e000 */
[----:B------:R-:W2:Y:S01]  /*8ac0*/  MUFU.EX2 R122, R39 ;  /* 0x00000027007a7308 */ /* 0x000ea20000000800 */
[----:B------:R-:W-:-:S02]  /*8ad0*/  FADD R114, R111, R114 ;  /* 0x000000726f727221 */ /* 0x000fc40000000000 */
[----:B------:R-:W-:Y:S01]  /*8ae0*/  F2FP.F16.F32.PACK_AB R29, R118, R115 ;  /* 0x00000073761d723e */ /* 0x000fe200000000ff */
[----:B------:R-:W-:Y:S01]  /*8af0*/  @!P6 FMUL R37, R37, 0.5 ;  /* 0x3f0000002525e820 */ /* 0x000fe20000400000 */
[----:B------:R-:W-:-:S03]  /*8b00*/  FADD R115, R116, R115 ;  /* 0x0000007374737221 */ /* 0x000fc60000000000 */
[----:B------:R-:W3:Y:S01]  /*8b10*/  MUFU.EX2 R120, R37 ;  /* 0x0000002500787308 */ /* 0x000ee20000000800 */
[----:B-1----:R-:W-:Y:S01]  /*8b20*/  @!P5 FMUL R119, R119, R119 ;  /* 0x000000777777d220 */ /* 0x002fe20000400000 */
[----:B------:R-:W-:Y:S01]  /*8b30*/  FSETP.GEU.AND P5, PT, R40, -126, PT ;  /* 0xc2fc00002800780b */ /* 0x000fe20003fae000 */
[----:B------:R-:W-:Y:S01]  /*8b40*/  FADD R118, R115, R118 ;  /* 0x0000007673767221 */ /* 0x000fe20000000000 */
[----:B------:R-:W-:-:S04]  /*8b50*/  @!P3 FMUL R38, R38, 0.5 ;  /* 0x3f0000002626b820 */ /* 0x000fc80000400000 */
[----:B------:R-:W1:Y:S01]  /*8b60*/  MUFU.EX2 R121, R38 ;  /* 0x0000002600797308 */ /* 0x000e620000000800 */
[----:B--2---:R-:W-:Y:S01]  /*8b70*/  @!P4 FMUL R122, R122, R122 ;  /* 0x0000007a7a7ac220 */ /* 0x004fe20000400000 */
[----:B------:R-:W-:-:S05]  /*8b80*/  FSETP.GEU.AND P4, PT, R43, -126, PT ;  /* 0xc2fc00002b00780b */ /* 0x000fca0003f8e000 */
[----:B------:R-:W-:Y:S01]  /*8b90*/  @!P5 FMUL R40, R40, 0.5 ;  /* 0x3f0000002828d820 */ /* 0x000fe20000400000 */
[----:B---3--:R-:W-:Y:S01]  /*8ba0*/  @!P6 FMUL R120, R120, R120 ;  /* 0x000000787878e220 */ /* 0x008fe20000400000 */
[----:B------:R-:W-:Y:S02]  /*8bb0*/  FSETP.GEU.AND P6, PT, R41, -126, PT ;  /* 0xc2fc00002900780b */ /* 0x000fe40003fce000 */
[----:B------:R-:W2:Y:S01]  /*8bc0*/  MUFU.EX2 R123, R40 ;  /* 0x00000028007b7308 */ /* 0x000ea20000000800 */
[----:B------:R-:W-:Y:S02]  /*8bd0*/  WARPGROUP.DEPBAR.LE gsb0, 0x0 ;  /* 0x00008000000079c5 */ /* 0x000fe40000010000 */
[-C--:B------:R-:W-:Y:S01]  /*8be0*/  FFMA R27, R53, R22.reuse, -R107 ;  /* 0x00000016351b7223 */ /* 0x080fe2000000086b */
[----:B------:R-:W-:Y:S01]  /*8bf0*/  @!P4 FMUL R43, R43, 0.5 ;  /* 0x3f0000002b2bc820 */ /* 0x000fe20000400000 */
[-CC-:B------:R-:W-:Y:S01]  /*8c00*/  FFMA R53, R55, R22.reuse, -R23.reuse ;  /* 0x0000001637357223 */ /* 0x180fe20000000817 */
[----:B-1----:R-:W-:Y:S01]  /*8c10*/  @!P3 FMUL R121, R121, R121 ;  /* 0x000000797979b220 */ /* 0x002fe20000400000 */
[----:B------:R-:W-:Y:S01]  /*8c20*/  FSETP.GEU.AND P3, PT, R42, -126, PT ;  /* 0xc2fc00002a00780b */ /* 0x000fe20003f6e000 */
[----:B------:R-:W1:Y:S01]  /*8c30*/  MUFU.EX2 R129, R43 ;  /* 0x0000002b00817308 */ /* 0x000e620000000800 */
[-C--:B------:R-:W-:Y:S01]  /*8c40*/  FFMA R26, R54, R22.reuse, -R23 ;  /* 0x00000016361a7223 */ /* 0x080fe20000000817 */
[-CC-:B------:R-:W-:Y:S01]  /*8c50*/  FFMA R54, R60, R22.reuse, -R107.reuse ;  /* 0x000000163c367223 */ /* 0x180fe2000000086b */
[----:B------:R-:W-:Y:S01]  /*8c60*/  F2FP.F16.F32.PACK_AB R31, R122, R121 ;  /* 0x000000797a1f723e */ /* 0x000fe200000000ff */
[----:B------:R-:W-:Y:S01]  /*8c70*/  @!P6 FMUL R41, R41, 0.5 ;  /* 0x3f0000002929e820 */ /* 0x000fe20000400000 */
[-C--:B------:R-:W-:Y:S01]  /*8c80*/  FFMA R55, R61, R22.reuse, -R107 ;  /* 0x000000163d377223 */ /* 0x080fe2000000086b */
[-C--:B------:R-:W-:Y:S01]  /*8c90*/  FFMA R61, R71, R22.reuse, -R23 ;  /* 0x00000016473d7223 */ /* 0x080fe20000000817 */
[----:B------:R-:W-:Y:S01]  /*8ca0*/  FFMA R60, R77, R22, -R107 ;  /* 0x000000164d3c7223 */ /* 0x000fe2000000086b */
[----:B------:R-:W3:Y:S01]  /*8cb0*/  MUFU.EX2 R125, R41 ;  /* 0x00000029007d7308 */ /* 0x000ee20000000800 */
[----:B--2---:R-:W-:Y:S01]  /*8cc0*/  @!P5 FMUL R123, R123, R123 ;  /* 0x0000007b7b7bd220 */ /* 0x004fe20000400000 */
[----:B------:R-:W-:Y:S01]  /*8cd0*/  FSETP.GEU.AND P5, PT, R44, -126, PT ;  /* 0xc2fc00002c00780b */ /* 0x000fe20003fae000 */
[----:B------:R-:W-:Y:S01]  /*8ce0*/  FADD R121, R118, R121 ;  /* 0x0000007976797221 */ /* 0x000fe20000000000 */
[----:B------:R-:W-:-:S03]  /*8cf0*/  @!P3 FMUL R42, R42, 0.5 ;  /* 0x3f0000002a2ab820 */ /* 0x000fc60000400000 */
[----:B------:R-:W-:Y:S01]  /*8d00*/  FADD R121, R121, R122 ;  /* 0x0000007a79797221 */ /* 0x000fe20000000000 */
[----:B------:R-:W2:Y:S01]  /*8d10*/  MUFU.EX2 R126, R42 ;  /* 0x0000002a007e7308 */ /* 0x000ea20000000800 */
[----:B-1----:R-:W-:Y:S01]  /*8d20*/  @!P4 FMUL R129, R129, R129 ;  /* 0x000000818181c220 */ /* 0x002fe20000400000 */
[----:B------:R-:W-:-:S05]  /*8d30*/  FSETP.GEU.AND P4, PT, R47, -126, PT ;  /* 0xc2fc00002f00780b */ /* 0x000fca0003f8e000 */
[----:B------:R-:W-:Y:S01]  /*8d40*/  @!P5 FMUL R44, R44, 0.5 ;  /* 0x3f0000002c2cd820 */ /* 0x000fe20000400000 */
[----:B---3--:R-:W-:Y:S01]  /*8d50*/  @!P6 FMUL R125, R125, R125 ;  /* 0x0000007d7d7de220 */ /* 0x008fe20000400000 */
[----:B------:R-:W-:Y:S02]  /*8d60*/  FSETP.GEU.AND P6, PT, R45, -126, PT ;  /* 0xc2fc00002d00780b */ /* 0x000fe40003fce000 */
[----:B------:R-:W1:Y:S04]  /*8d70*/  MUFU.EX2 R131, R44 ;  /* 0x0000002c00837308 */ /* 0x000e680000000800 */
[----:B------:R-:W-:Y:S01]  /*8d80*/  @!P4 FMUL R47, R47, 0.5 ;  /* 0x3f0000002f2fc820 */ /* 0x000fe20000400000 */
[----:B--2---:R-:W-:Y:S01]  /*8d90*/  @!P3 FMUL R126, R126, R126 ;  /* 0x0000007e7e7eb220 */ /* 0x004fe20000400000 */
[----:B------:R-:W-:-:S02]  /*8da0*/  FSETP.GEU.AND P3, PT, R46, -126, PT ;  /* 0xc2fc00002e00780b */ /* 0x000fc40003f6e000 */
[----:B------:R-:W2:Y:S03]  /*8db0*/  MUFU.EX2 R127, R47 ;  /* 0x0000002f007f7308 */ /* 0x000ea60000000800 */
[----:B------:R-:W-:-:S05]  /*8dc0*/  @!P6 FMUL R45, R45, 0.5 ;  /* 0x3f0000002d2de820 */ /* 0x000fca0000400000 */
[----:B------:R-:W3:Y:S01]  /*8dd0*/  MUFU.EX2 R124, R45 ;  /* 0x0000002d007c7308 */ /* 0x000ee20000000800 */
[----:B-1----:R-:W-:Y:S01]  /*8de0*/  @!P5 FMUL R131, R131, R131 ;  /* 0x000000838383d220 */ /* 0x002fe20000400000 */
[----:B------:R-:W-:Y:S01]  /*8df0*/  FSETP.GEU.AND P5, PT, R128, -126, PT ;  /* 0xc2fc00008000780b */ /* 0x000fe20003fae000 */
[----:B------:R-:W-:-:S05]  /*8e00*/  @!P3 FMUL R46, R46, 0.5 ;  /* 0x3f0000002e2eb820 */ /* 0x000fca0000400000 */
[----:B------:R-:W1:Y:S01]  /*8e10*/  MUFU.EX2 R48, R46 ;  /* 0x0000002e00307308 */ /* 0x000e620000000800 */
[----:B--2---:R-:W-:Y:S01]  /*8e20*/  @!P4 FMUL R127, R127, R127 ;  /* 0x0000007f7f7fc220 */ /* 0x004fe20000400000 */
[----:B------:R-:W-:-:S05]  /*8e30*/  FSETP.GEU.AND P4, PT, R51, -126, PT ;  /* 0xc2fc00003300780b */ /* 0x000fca0003f8e000 */
[----:B------:R-:W-:Y:S01]  /*8e40*/  @!P5 FMUL R128, R128, 0.5 ;  /* 0x3f0000008080d820 */ /* 0x000fe20000400000 */
[----:B---3--:R-:W-:Y:S01]  /*8e50*/  @!P6 FMUL R124, R124, R124 ;  /* 0x0000007c7c7ce220 */ /* 0x008fe20000400000 */
[----:B------:R-:W-:-:S04]  /*8e60*/  FSETP.GEU.AND P6, PT, R49, -126, PT ;  /* 0xc2fc00003100780b */ /* 0x000fc80003fce000 */
[----:B------:R-:W2:Y:S01]  /*8e70*/  MUFU.EX2 R128, R128 ;  /* 0x0000008000807308 */ /* 0x000ea20000000800 */
[----:B------:R-:W-:Y:S01]  /*8e80*/  F2FP.F16.F32.PACK_AB R34, R124, R131 ;  /* 0x000000837c22723e */ /* 0x000fe200000000ff */
[----:B------:R-:W-:Y:S01]  /*8e90*/  @!P4 FMUL R51, R51, 0.5 ;  /* 0x3f0000003333c820 */ /* 0x000fe20000400000 */
[----:B-1----:R-:W-:Y:S01]  /*8ea0*/  @!P3 FMUL R48, R48, R48 ;  /* 0x000000303030b220 */ /* 0x002fe20000400000 */
[----:B------:R-:W-:-:S04]  /*8eb0*/  FSETP.GEU.AND P3, PT, R50, -126, PT ;  /* 0xc2fc00003200780b */ /* 0x000fc80003f6e000 */
[----:B------:R-:W1:Y:S01]  /*8ec0*/  MUFU.EX2 R25, R51 ;  /* 0x0000003300197308 */ /* 0x000e620000000800 */
[----:B------:R-:W-:Y:S01]  /*8ed0*/  F2FP.F16.F32.PACK_AB R35, R127, R48 ;  /* 0x000000307f23723e */ /* 0x000fe200000000ff */
[----:B------:R-:W-:-:S06]  /*8ee0*/  @!P6 FMUL R49, R49, 0.5 ;  /* 0x3f0000003131e820 */ /* 0x000fcc0000400000 */
[----:B------:R-:W3:Y:S01]  /*8ef0*/  MUFU.EX2 R133, R49 ;  /* 0x0000003100857308 */ /* 0x000ee20000000800 */
[----:B--2---:R-:W-:Y:S01]  /*8f00*/  @!P5 FMUL R128, R128, R128 ;  /* 0x000000808080d220 */ /* 0x004fe20000400000 */
[----:B------:R-:W-:Y:S01]  /*8f10*/  FSETP.GEU.AND P5, PT, R30, -126, PT ;  /* 0xc2fc00001e00780b */ /* 0x000fe20003fae000 */
[----:B------:R-:W-:-:S05]  /*8f20*/  @!P3 FMUL R50, R50, 0.5 ;  /* 0x3f0000003232b820 */ /* 0x000fca0000400000 */
[----:B------:R-:W2:Y:S01]  /*8f30*/  MUFU.EX2 R52, R50 ;  /* 0x0000003200347308 */ /* 0x000ea20000000800 */
[----:B-1----:R-:W-:Y:S01]  /*8f40*/  @!P4 FMUL R25, R25, R25 ;  /* 0x000000191919c220 */ /* 0x002fe20000400000 */
[----:B------:R-:W-:-:S05]  /*8f50*/  FSETP.GEU.AND P4, PT, R53, -126, PT ;  /* 0xc2fc00003500780b */ /* 0x000fca0003f8e000 */
[----:B------:R-:W-:Y:S01]  /*8f60*/  @!P5 FMUL R30, R30, 0.5 ;  /* 0x3f0000001e1ed820 */ /* 0x000fe20000400000 */
[----:B---3--:R-:W-:Y:S01]  /*8f70*/  @!P6 FMUL R133, R133, R133 ;  /* 0x000000858585e220 */ /* 0x008fe20000400000 */
[----:B------:R-:W-:Y:S02]  /*8f80*/  FSETP.GEU.AND P6, PT, R27, -126, PT ;  /* 0xc2fc00001b00780b */ /* 0x000fe40003fce000 */
[----:B------:R1:W3:Y:S02]  /*8f90*/  MUFU.EX2 R24, R30 ;  /* 0x0000001e00187308 */ /* 0x0002e40000000800 */
[----:B------:R-:W-:Y:S02]  /*8fa0*/  F2FP.F16.F32.PACK_AB R36, R133, R128 ;  /* 0x000000808524723e */ /* 0x000fe400000000ff */
[----:B------:R-:W-:Y:S01]  /*8fb0*/  @!P4 FMUL R53, R53, 0.5 ;  /* 0x3f0000003535c820 */ /* 0x000fe20000400000 */
[----:B--2---:R-:W-:Y:S01]  /*8fc0*/  @!P3 FMUL R52, R52, R52 ;  /* 0x000000343434b220 */ /* 0x004fe20000400000 */
[----:B------:R-:W-:-:S02]  /*8fd0*/  FSETP.GEU.AND P3, PT, R26, -126, PT ;  /* 0xc2fc00001a00780b */ /* 0x000fc40003f6e000 */
[----:B-1----:R-:W-:Y:S02]  /*8fe0*/  F2FP.F16.F32.PACK_AB R30, R120, R119 ;  /* 0x00000077781e723e */ /* 0x002fe400000000ff */
[----:B------:R-:W1:Y:S01]  /*8ff0*/  MUFU.EX2 R53, R53 ;  /* 0x0000003500357308 */ /* 0x000e620000000800 */
[----:B------:R-:W-:Y:S01]  /*9000*/  F2FP.F16.F32.PACK_AB R37, R25, R52 ;  /* 0x000000341925723e */ /* 0x000fe200000000ff */
[----:B------:R-:W-:Y:S01]  /*9010*/  @!P6 FMUL R27, R27, 0.5 ;  /* 0x3f0000001b1be820 */ /* 0x000fe20000400000 */
[----:B------:R-:W-:Y:S01]  /*9020*/  WARPGROUP.ARRIVE ;  /* 0x00000000000079c5 */ /* 0x000fe20000000000 */
[----:B------:R-:W-:Y:S01]  /*9030*/  FADD R119, R114, R119 ;  /* 0x0000007772777221 */ /* 0x000fe20000000000 */
[----:B---3--:R-:W-:-:S03]  /*9040*/  @!P5 FMUL R24, R24, R24 ;  /* 0x000000181818d220 */ /* 0x008fc60000400000 */
[----:B------:R-:W2:Y:S01]  /*9050*/  MUFU.EX2 R27, R27 ;  /* 0x0000001b001b7308 */ /* 0x000ea20000000800 */
[----:B------:R-:W-:Y:S01]  /*9060*/  HGMMA.64x32x16.F32 R88, R28, gdesc[UR4].tnspB, R88, gsb0 ;  /* 0x406000041c587df0 */ /* 0x000fe20008000858 */
[----:B------:R-:W-:Y:S01]  /*9070*/  R2UR UR6, R32 ;  /* 0x00000000200672ca */ /* 0x000fe200000e0000 */
[----:B------:R-:W-:Y:S01]  /*9080*/  @!P3 FMUL R26, R26, 0.5 ;  /* 0x3f0000001a1ab820 */ /* 0x000fe20000400000 */
[----:B------:R-:W-:Y:S01]  /*9090*/  R2UR UR7, R33 ;  /* 0x00000000210772ca */ /* 0x000fe200000e0000 */
[----:B------:R-:W-:Y:S01]  /*90a0*/  FADD R120, R119, R120 ;  /* 0x0000007877787221 */ /* 0x000fe20000000000 */
[----:B------:R-:W-:Y:S02]  /*90b0*/  F2FP.F16.F32.PACK_AB R32, R125, R123 ;  /* 0x0000007b7d20723e */ /* 0x000fe400000000ff */
[----:B------:R-:W-:Y:S01]  /*90c0*/  F2FP.F16.F32.PACK_AB R33, R129, R126 ;  /* 0x0000007e8121723e */ /* 0x000fe200000000ff */
[----:B------:R-:W3:Y:S01]  /*90d0*/  MUFU.EX2 R26, R26 ;  /* 0x0000001a001a7308 */ /* 0x000ee20000000800 */
[----:B-1----:R-:W-:Y:S01]  /*90e0*/  @!P4 FMUL R53, R53, R53 ;  /* 0x000000353535c220 */ /* 0x002fe20000400000 */
[----:B------:R-:W-:Y:S01]  /*90f0*/  FSETP.GEU.AND P5, PT, R56, -126, PT ;  /* 0xc2fc00003800780b */ /* 0x000fe20003fae000 */
[----:B------:R-:W-:Y:S01]  /*9100*/  FADD R126, R121, R126 ;  /* 0x0000007e797e7221 */ /* 0x000fe20000000000 */
[----:B------:R-:W-:-:S03]  /*9110*/  FADD R120, R120, R123 ;  /* 0x0000007b78787221 */ /* 0x000fc60000000000 */
[----:B------:R-:W-:Y:S01]  /*9120*/  FADD R129, R126, R129 ;  /* 0x000000817e817221 */ /* 0x000fe20000000000 */
[----:B--2---:R-:W-:Y:S01]  /*9130*/  @!P6 FMUL R27, R27, R27 ;  /* 0x0000001b1b1be220 */ /* 0x004fe20000400000 */
[----:B------:R-:W-:Y:S01]  /*9140*/  FSETP.GEU.AND P6, PT, R57, -126, PT ;  /* 0xc2fc00003900780b */ /* 0x000fe20003fce000 */
[----:B------:R-:W-:-:S03]  /*9150*/  FADD R120, R120, R125 ;  /* 0x0000007d78787221 */ /* 0x000fc60000000000 */
[----:B------:R-:W-:Y:S01]  /*9160*/  F2FP.F16.F32.PACK_AB R38, R27, R24 ;  /* 0x000000181b26723e */ /* 0x000fe200000000ff */
[----:B------:R-:W-:Y:S01]  /*9170*/  FADD R131, R120, R131 ;  /* 0x0000008378837221 */ /* 0x000fe20000000000 */
[----:B------:R-:W-:Y:S01]  /*9180*/  @!P5 FMUL R56, R56, 0.5 ;  /* 0x3f0000003838d820 */ /* 0x000fe20000400000 */
[----:B---3--:R-:W-:Y:S01]  /*9190*/  @!P3 FMUL R26, R26, R26 ;  /* 0x0000001a1a1ab220 */ /* 0x008fe20000400000 */
[----:B------:R-:W-:Y:S01]  /*91a0*/  FSETP.GEU.AND P3, PT, R58, -126, PT ;  /* 0xc2fc00003a00780b */ /* 0x000fe20003f6e000 */
[----:B------:R-:W-:-:S04]  /*91b0*/  FADD R131, R131, R124 ;  /* 0x0000007c83837221 */ /* 0x000fc80000000000 */
[----:B------:R-:W-:Y:S01]  /*91c0*/  @!P6 FMUL R57, R57, 0.5 ;  /* 0x3f0000003939e820 */ /* 0x000fe20000400000 */
[----:B------:R-:W-:Y:S01]  /*91d0*/  F2FP.F16.F32.PACK_AB R39, R53, R26 ;  /* 0x0000001a3527723e */ /* 0x000fe200000000ff */
[----:B------:R-:W-:-:S04]  /*91e0*/  FADD R128, R131, R128 ;  /* 0x0000008083807221 */ /* 0x000fc80000000000 */
[----:B------:R-:W-:Y:S02]  /*91f0*/  FADD R133, R128, R133 ;  /* 0x0000008580857221 */ /* 0x000fe40000000000 */
[----:B------:R-:W-:Y:S02]  /*9200*/  @!P3 FMUL R58, R58, 0.5 ;  /* 0x3f0000003a3ab820 */ /* 0x000fe40000400000 */
[----:B------:R-:W-:Y:S01]  /*9210*/  FADD R24, R133, R24 ;  /* 0x0000001885187221 */ /* 0x000fe20000000000 */
[----:B------:R-:W-:-:S03]  /*9220*/  IMAD.MOV.U32 R133, RZ, RZ, -0x7fffffe0 ;  /* 0x80000020ff857424 */ /* 0x000fc600078e00ff */
[----:B------:R-:W-:Y:S01]  /*9230*/  FADD R27, R24, R27 ;  /* 0x0000001b181b7221 */ /* 0x000fe20000000000 */
[----:B------:R-:W-:Y:S02]  /*9240*/  WARPGROUP.DEPBAR.LE gsb0, 0x0 ;  /* 0x00008000000079c5 */ /* 0x000fe40000010000 */
[----:B------:R-:W-:Y:S01]  /*9250*/  WARPGROUP.ARRIVE ;  /* 0x00000000000079c5 */ /* 0x000fe20000000000 */
[-C--:B------:R-:W-:Y:S01]  /*9260*/  FFMA R31, R59, R22.reuse, -R23 ;  /* 0x000000163b1f7223 */ /* 0x080fe20000000817 */
[----:B------:R1:W2:Y:S01]  /*9270*/  MUFU.EX2 R28, R56 ;  /* 0x00000038001c7308 */ /* 0x0002a20000000800 */
[----:B------:R-:W-:-:S03]  /*9280*/  FFMA R59, R72, R22, -R107 ;  /* 0x00000016483b7223 */ /* 0x000fc6000000086b */
[----:B------:R-:W-:Y:S01]  /*9290*/  HGMMA.64x32x16.F32 R88, R32, gdesc[UR4].tnspB, R88, gsb0 ;  /* 0x4060000420587df0 */ /* 0x000fe20008000858 */
[----:B------:R-:W-:-:S03]  /*92a0*/  FSETP.GEU.AND P4, PT, R31, -126, PT ;  /* 0xc2fc00001f00780b */ /* 0x000fc60003f8e000 */
[----:B------:R3:W4:Y:S01]  /*92b0*/  MUFU.EX2 R29, R57 ;  /* 0x00000039001d7308 */ /* 0x0007220000000800 */
[----:B-1----:R-:W-:-:S07]  /*92c0*/  FFMA R56, R63, R22, -R23 ;  /* 0x000000163f387223 */ /* 0x002fce0000000817 */
[----:B------:R1:W5:Y:S01]  /*92d0*/  MUFU.EX2 R30, R58 ;  /* 0x0000003a001e7308 */ /* 0x0003620000000800 */
[----:B--2---:R-:W-:Y:S01]  /*92e0*/  @!P5 FMUL R28, R28, R28 ;  /* 0x0000001c1c1cd220 */ /* 0x004fe20000400000 */
[----:B------:R-:W-:Y:S01]  /*92f0*/  @!P4 FMUL R31, R31, 0.5 ;  /* 0x3f0000001f1fc820 */ /* 0x000fe20000400000 */
[----:B------:R-:W-:Y:S01]  /*9300*/  FSETP.GEU.AND P5, PT, R54, -126, PT ;  /* 0xc2fc00003600780b */ /* 0x000fe20003fae000 */
[----:B---3--:R-:W-:-:S04]  /*9310*/  FFMA R57, R64, R22, -R107 ;  /* 0x0000001640397223 */ /* 0x008fc8000000086b */
[----:B------:R-:W2:Y:S01]  /*9320*/  MUFU.EX2 R31, R31 ;  /* 0x0000001f001f7308 */ /* 0x000ea20000000800 */
[----:B----4-:R-:W-:Y:S01]  /*9330*/  @!P6 FMUL R29, R29, R29 ;  /* 0x0000001d1d1de220 */ /* 0x010fe20000400000 */
[----:B------:R-:W-:Y:S01]  /*9340*/  FSETP.GEU.AND P6, PT, R55, -126, PT ;  /* 0xc2fc00003700780b */ /* 0x000fe20003fce000 */
[----:B-1----:R-:W-:-:S03]  /*9350*/  FFMA R58, R66, R22, -R23 ;  /* 0x00000016423a7223 */ /* 0x002fc60000000817 */
[----:B------:R-:W-:Y:S01]  /*9360*/  F2FP.F16.F32.PACK_AB R40, R29, R28 ;  /* 0x0000001c1d28723e */ /* 0x000fe200000000ff */
[----:B------:R-:W-:Y:S01]  /*9370*/  FADD R28, R27, R28 ;  /* 0x0000001c1b1c7221 */ /* 0x000fe20000000000 */
[----:B------:R-:W-:Y:S01]  /*9380*/  @!P5 FMUL R54, R54, 0.5 ;  /* 0x3f0000003636d820 */ /* 0x000fe20000400000 */
[----:B-----5:R-:W-:Y:S01]  /*9390*/  @!P3 FMUL R30, R30, R30 ;  /* 0x0000001e1e1eb220 */ /* 0x020fe20000400000 */
[----:B------:R-:W-:Y:S01]  /*93a0*/  FSETP.GEU.AND P3, PT, R62, -126, PT ;  /* 0xc2fc00003e00780b */ /* 0x000fe20003f6e000 */
[----:B------:R-:W-:-:S03]  /*93b0*/  FADD R29, R28, R29 ;  /* 0x0000001d1c1d7221 */ /* 0x000fc60000000000 */
[----:B------:R-:W1:Y:S01]  /*93c0*/  MUFU.EX2 R54, R54 ;  /* 0x0000003600367308 */ /* 0x000e620000000800 */
[----:B------:R-:W-:Y:S01]  /*93d0*/  @!P6 FMUL R55, R55, 0.5 ;  /* 0x3f0000003737e820 */ /* 0x000fe20000400000 */
[----:B--2---:R-:W-:Y:S01]  /*93e0*/  @!P4 FMUL R31, R31, R31 ;  /* 0x0000001f1f1fc220 */ /* 0x004fe20000400000 */
[----:B------:R-:W-:-:S05]  /*93f0*/  FSETP.GEU.AND P4, PT, R56, -126, PT ;  /* 0xc2fc00003800780b */ /* 0x000fca0003f8e000 */
[----:B------:R-:W2:Y:S01]  /*9400*/  MUFU.EX2 R55, R55 ;  /* 0x0000003700377308 */ /* 0x000ea20000000800 */
[----:B------:R-:W-:Y:S01]  /*9410*/  @!P3 FMUL R62, R62, 0.5 ;  /* 0x3f0000003e3eb820 */ /* 0x000fe20000400000 */
[----:B------:R-:W-:Y:S01]  /*9420*/  F2FP.F16.F32.PACK_AB R41, R31, R30 ;  /* 0x0000001e1f29723e */ /* 0x000fe200000000ff */
[----:B------:R-:W-:Y:S02]  /*9430*/  WARPGROUP.DEPBAR.LE gsb0, 0x0 ;  /* 0x00008000000079c5 */ /* 0x000fe40000010000 */
[----:B------:R-:W-:Y:S01]  /*9440*/  VIADD R32, R132, 0xc0 ;  /* 0x000000c084207836 */ /* 0x000fe20000000000 */
[----:B------:R-:W-:Y:S01]  /*9450*/  WARPGROUP.ARRIVE ;  /* 0x00000000000079c5 */ /* 0x000fe20000000000 */
[----:B------:R-:W-:Y:S02]  /*9460*/  IMAD.MOV.U32 R33, RZ, RZ, -0x7fffffe0 ;  /* 0x80000020ff217424 */ /* 0x000fe400078e00ff */
[----:B------:R-:W-:Y:S01]  /*9470*/  @!P4 FMUL R56, R56, 0.5 ;  /* 0x3f0000003838c820 */ /* 0x000fe20000400000 */
[----:B------:R3:W4:Y:S01]  /*9480*/  MUFU.EX2 R35, R62 ;  /* 0x0000003e00237308 */ /* 0x0007220000000800 */
[----:B------:R-:W-:Y:S01]  /*9490*/  R2UR UR6, R32 ;  /* 0x00000000200672ca */ /* 0x000fe200000e0000 */
[----:B------:R-:W-:Y:S01]  /*94a0*/  FFMA R34, R65, R22, -R107 ;  /* 0x0000001641227223 */ /* 0x000fe2000000086b */
[----:B------:R-:W-:Y:S01]  /*94b0*/  R2UR UR7, R33 ;  /* 0x00000000210772ca */ /* 0x000fe200000e0000 */
[----:B-1----:R-:W-:Y:S01]  /*94c0*/  @!P5 FMUL R54, R54, R54 ;  /* 0x000000363636d220 */ /* 0x002fe20000400000 */
[----:B--2---:R-:W-:Y:S01]  /*94d0*/  @!P6 FMUL R55, R55, R55 ;  /* 0x000000373737e220 */ /* 0x004fe20000400000 */
[----:B------:R-:W-:Y:S01]  /*94e0*/  FSETP.GEU.AND P5, PT, R57, -126, PT ;  /* 0xc2fc00003900780b */ /* 0x000fe20003fae000 */
[----:B------:R-:W-:Y:S01]  /*94f0*/  IMAD.MOV.U32 R33, RZ, RZ, -0x7fffffe0 ;  /* 0x80000020ff217424 */ /* 0x000fe200078e00ff */
[----:B------:R-:W1:Y:S01]  /*9500*/  MUFU.EX2 R56, R56 ;  /* 0x0000003800387308 */ /* 0x000e620000000800 */
[----:B------:R-:W-:Y:S01]  /*9510*/  FSETP.GEU.AND P6, PT, R34, -126, PT ;  /* 0xc2fc00002200780b */ /* 0x000fe20003fce000 */
[----:B---3--:R-:W-:Y:S01]  /*9520*/  FADD R62, R129, R48 ;  /* 0x00000030813e7221 */ /* 0x008fe20000000000 */
[----:B------:R-:W-:-:S02]  /*9530*/  IADD3 R32, R132, 0x100, RZ ;  /* 0x0000010084207810 */ /* 0x000fc40007ffe0ff */
[----:B------:R-:W-:Y:S01]  /*9540*/  F2FP.F16.F32.PACK_AB R42, R55, R54 ;  /* 0x00000036372a723e */ /* 0x000fe200000000ff */
[----:B------:R-:W-:Y:S01]  /*9550*/  FADD R127, R62, R127 ;  /* 0x0000007f3e7f7221 */ /* 0x000fe20000000000 */
[----:B------:R-:W-:Y:S01]  /*9560*/  FADD R54, R29, R54 ;  /* 0x000000361d367221 */ /* 0x000fe20000000000 */
[----:B------:R-:W-:Y:S01]  /*9570*/  HGMMA.64x32x16.F32 R88, R36, gdesc[UR4].tnspB, R88, gsb0 ;  /* 0x4060000424587df0 */ /* 0x000fe20008000858 */
[----:B----4-:R-:W-:Y:S01]  /*9580*/  @!P3 FMUL R35, R35, R35 ;  /* 0x000000232323b220 */ /* 0x010fe20000400000 */
[----:B------:R-:W-:Y:S01]  /*9590*/  FSETP.GEU.AND P3, PT, R58, -126, PT ;  /* 0xc2fc00003a00780b */ /* 0x000fe20003f6e000 */
[----:B------:R-:W-:Y:S01]  /*95a0*/  @!P5 FMUL R57, R57, 0.5 ;  /* 0x3f0000003939d820 */ /* 0x000fe20000400000 */
[----:B------:R-:W-:Y:S01]  /*95b0*/  R2UR UR6, R32 ;  /* 0x00000000200672ca */ /* 0x000fe200000e0000 */
[----:B------:R-:W-:Y:S02]  /*95c0*/  VIADD R32, R132, 0x140 ;  /* 0x0000014084207836 */ /* 0x000fe40000000000 */
[----:B------:R-:W-:Y:S01]  /*95d0*/  @!P6 FMUL R34, R34, 0.5 ;  /* 0x3f0000002222e820 */ /* 0x000fe20000400000 */
[----:B------:R-:W-:Y:S01]  /*95e0*/  R2UR UR7, R33 ;  /* 0x00000000210772ca */ /* 0x000fe200000e0000 */
[----:B------:R-:W-:-:S02]  /*95f0*/  IMAD.MOV.U32 R33, RZ, RZ, -0x7fffffe0 ;  /* 0x80000020ff217424 */ /* 0x000fc400078e00ff */
[----:B-1----:R-:W-:Y:S01]  /*9600*/  @!P4 FMUL R56, R56, R56 ;  /* 0x000000383838c220 */ /* 0x002fe20000400000 */
[----:B------:R-:W-:Y:S01]  /*9610*/  FSETP.GEU.AND P4, PT, R67, -126, PT ;  /* 0xc2fc00004300780b */ /* 0x000fe20003f8e000 */
[----:B------:R-:W1:Y:S01]  /*9620*/  MUFU.EX2 R57, R57 ;  /* 0x0000003900397308 */ /* 0x000e620000000800 */
[----:B------:R-:W-:Y:S01]  /*9630*/  FADD R52, R127, R52 ;  /* 0x000000347f347221 */ /* 0x000fe20000000000 */
[----:B------:R-:W-:Y:S01]  /*9640*/  FADD R54, R54, R55 ;  /* 0x0000003736367221 */ /* 0x000fe20000000000 */
[----:B------:R-:W-:Y:S01]  /*9650*/  F2FP.F16.F32.PACK_AB R43, R56, R35 ;  /* 0x00000023382b723e */ /* 0x000fe200000000ff */
[----:B------:R-:W-:Y:S01]  /*9660*/  @!P3 FMUL R58, R58, 0.5 ;  /* 0x3f0000003a3ab820 */ /* 0x000fe20000400000 */
[----:B------:R-:W-:-:S03]  /*9670*/  FADD R25, R52, R25 ;  /* 0x0000001934197221 */ /* 0x000fc60000000000 */
[----:B------:R-:W2:Y:S01]  /*9680*/  MUFU.EX2 R34, R34 ;  /* 0x0000002200227308 */ /* 0x000ea20000000800 */
[----:B------:R-:W-:Y:S01]  /*9690*/  FADD R26, R25, R26 ;  /* 0x0000001a191a7221 */ /* 0x000fe20000000000 */
[----:B------:R-:W-:Y:S02]  /*96a0*/  SEL R25, R7, RZ, P2 ;  /* 0x000000ff07197207 */ /* 0x000fe40001000000 */
[----:B------:R-:W-:Y:S01]  /*96b0*/  @!P4 FMUL R67, R67, 0.5 ;  /* 0x3f0000004343c820 */ /* 0x000fe20000400000 */
[----:B------:R-:W-:Y:S01]  /*96c0*/  FADD R53, R26, R53 ;  /* 0x000000351a357221 */ /* 0x000fe20000000000 */
[----:B------:R-:W-:Y:S02]  /*96d0*/  LEA R7, R25, R14, 0x3 ;  /* 0x0000000e19077211 */ /* 0x000fe400078e18ff */
[----:B------:R-:W3:Y:S01]  /*96e0*/  MUFU.EX2 R58, R58 ;  /* 0x0000003a003a7308 */ /* 0x000ee20000000800 */
[----:B-1----:R-:W-:Y:S01]  /*96f0*/  @!P5 FMUL R57, R57, R57 ;  /* 0x000000393939d220 */ /* 0x002fe20000400000 */
[----:B------:R-:W-:Y:S01]  /*9700*/  FSETP.GEU.AND P5, PT, R68, -126, PT ;  /* 0xc2fc00004400780b */ /* 0x000fe20003fae000 */
[----:B------:R-:W-:Y:S01]  /*9710*/  FADD R30, R53, R30 ;  /* 0x0000001e351e7221 */ /* 0x000fe20000000000 */
[----:B------:R-:W-:-:S03]  /*9720*/  PRMT R7, RZ, 0x654, R7 ;  /* 0x00000654ff077816 */ /* 0x000fc60000000007 */
[----:B------:R-:W-:Y:S01]  /*9730*/  FADD R30, R30, R31 ;  /* 0x0000001f1e1e7221 */ /* 0x000fe20000000000 */
[----:B--2---:R-:W-:Y:S01]  /*9740*/  @!P6 FMUL R34, R34, R34 ;  /* 0x000000222222e220 */ /* 0x004fe20000400000 */
[----:B------:R-:W-:Y:S02]  /*9750*/  FSETP.GEU.AND P6, PT, R69, -126, PT ;  /* 0xc2fc00004500780b */ /* 0x000fe40003fce000 */
[----:B------:R-:W-:Y:S02]  /*9760*/  FADD R35, R30, R35 ;  /* 0x000000231e237221 */ /* 0x000fe40000000000 */
[----:B------:R-:W-:Y:S02]  /*9770*/  F2FP.F16.F32.PACK_AB R44, R34, R57 ;  /* 0x00000039222c723e */ /* 0x000fe400000000ff */
[----:B------:R-:W-:Y:S01]  /*9780*/  @!P5 FMUL R68, R68, 0.5 ;  /* 0x3f0000004444d820 */ /* 0x000fe20000400000 */
[----:B------:R-:W-:Y:S01]  /*9790*/  FADD R57, R54, R57 ;  /* 0x0000003936397221 */ /* 0x000fe20000000000 */
[----:B---3--:R-:W-:Y:S01]  /*97a0*/  @!P3 FMUL R58, R58, R58 ;  /* 0x0000003a3a3ab220 */ /* 0x008fe20000400000 */
[----:B------:R-:W-:-:S02]  /*97b0*/  FADD R35, R35, R56 ;  /* 0x0000003823237221 */ /* 0x000fc40000000000 */
[----:B------:R-:W-:Y:S01]  /*97c0*/  FADD R57, R57, R34 ;  /* 0x0000002239397221 */ /* 0x000fe20000000000 */
[----:B------:R-:W-:Y:S02]  /*97d0*/  WARPGROUP.DEPBAR.LE gsb0, 0x0 ;  /* 0x00008000000079c5 */ /* 0x000fe40000010000 */
[----:B------:R-:W1:Y:S01]  /*97e0*/  MUFU.EX2 R37, R67 ;  /* 0x0000004300257308 */ /* 0x000e620000000800 */
[----:B------:R-:W-:Y:S01]  /*97f0*/  WARPGROUP.ARRIVE ;  /* 0x00000000000079c5 */ /* 0x000fe20000000000 */
[----:B------:R-:W-:Y:S01]  /*9800*/  FFMA R38, R70, R22, -R23 ;  /* 0x0000001646267223 */ /* 0x000fe20000000817 */
[----:B------:R-:W-:-:S04]  /*9810*/  @!P6 FMUL R69, R69, 0.5 ;  /* 0x3f0000004545e820 */ /* 0x000fc80000400000 */
[----:B------:R-:W-:Y:S01]  /*9820*/  HGMMA.64x32x16.F32 R88, R40, gdesc[UR4].tnspB, R88, gsb0 ;  /* 0x4060000428587df0 */ /* 0x000fe20008000858 */
[----:B------:R-:W-:Y:S01]  /*9830*/  FSETP.GEU.AND P3, PT, R38, -126, PT ;  /* 0xc2fc00002600780b */ /* 0x000fe20003f6e000 */
[----:B------:R-:W2:Y:S01]  /*9840*/  MUFU.EX2 R36, R68 ;  /* 0x0000004400247308 */ /* 0x000ea20000000800 */
[----:B------:R-:W-:Y:S02]  /*9850*/  R2UR UR6, R32 ;  /* 0x00000000200672ca */ /* 0x000fe400000e0000 */
[----:B------:R-:W-:Y:S01]  /*9860*/  R2UR UR7, R33 ;  /* 0x00000000210772ca */ /* 0x000fe200000e0000 */
[----:B------:R-:W-:Y:S01]  /*9870*/  IMAD.MOV.U32 R33, RZ, RZ, -0x7fffffe0 ;  /* 0x80000020ff217424 */ /* 0x000fe200078e00ff */
[C---:B------:R-:W-:Y:S01]  /*9880*/  IADD3 R32, R132.reuse, 0x180, RZ ;  /* 0x0000018084207810 */ /* 0x040fe20007ffe0ff */
[----:B------:R-:W-:Y:S02]  /*9890*/  VIADD R132, R132, 0x1c0 ;  /* 0x000001c084847836 */ /* 0x000fe40000000000 */
[----:B-1----:R-:W-:Y:S01]  /*98a0*/  @!P4 FMUL R37, R37, R37 ;  /* 0x000000252525c220 */ /* 0x002fe20000400000 */
[----:B------:R-:W-:Y:S01]  /*98b0*/  FSETP.GEU.AND P4, PT, R61, -126, PT ;  /* 0xc2fc00003d00780b */ /* 0x000fe20003f8e000 */
[----:B------:R-:W1:Y:S02]  /*98c0*/  MUFU.EX2 R39, R69 ;  /* 0x0000004500277308 */ /* 0x000e640000000800 */
[----:B------:R-:W-:Y:S01]  /*98d0*/  @!P3 FMUL R38, R38, 0.5 ;  /* 0x3f0000002626b820 */ /* 0x000fe20000400000 */
[----:B------:R-:W-:Y:S01]  /*98e0*/  F2FP.F16.F32.PACK_AB R45, R37, R58 ;  /* 0x0000003a252d723e */ /* 0x000fe200000000ff */
[----:B------:R-:W-:Y:S01]  /*98f0*/  FADD R58, R35, R58 ;  /* 0x0000003a233a7221 */ /* 0x000fe20000000000 */
[----:B--2---:R-:W-:-:S03]  /*9900*/  @!P5 FMUL R36, R36, R36 ;  /* 0x000000242424d220 */ /* 0x004fc60000400000 */
[----:B------:R-:W2:Y:S01]  /*9910*/  MUFU.EX2 R38, R38 ;  /* 0x0000002600267308 */ /* 0x000ea20000000800 */
[----:B------:R-:W-:Y:S01]  /*9920*/  FSETP.GEU.AND P5, PT, R59, -126, PT ;  /* 0xc2fc00003b00780b */ /* 0x000fe20003fae000 */
[----:B------:R-:W-:Y:S02]  /*9930*/  FADD R37, R58, R37 ;  /* 0x000000253a257221 */ /* 0x000fe40000000000 */
[----:B------:R-:W-:Y:S01]  /*9940*/  @!P4 FMUL R61, R61, 0.5 ;  /* 0x3f0000003d3dc820 */ /* 0x000fe20000400000 */
[----:B-1----:R-:W-:-:S05]  /*9950*/  @!P6 FMUL R39, R39, R39 ;  /* 0x000000272727e220 */ /* 0x002fca0000400000 */
[----:B------:R-:W1:Y:S01]  /*9960*/  MUFU.EX2 R61, R61 ;  /* 0x0000003d003d7308 */ /* 0x000e620000000800 */
[----:B------:R-:W-:Y:S02]  /*9970*/  FSETP.GEU.AND P6, PT, R73, -126, PT ;  /* 0xc2fc00004900780b */ /* 0x000fe40003fce000 */
[----:B------:R-:W-:Y:S01]  /*9980*/  F2FP.F16.F32.PACK_AB R46, R39, R36 ;  /* 0x00000024272e723e */ /* 0x000fe200000000ff */
[----:B------:R-:W-:Y:S01]  /*9990*/  @!P5 FMUL R59, R59, 0.5 ;  /* 0x3f0000003b3bd820 */ /* 0x000fe20000400000 */
[----:B------:R-:W-:Y:S01]  /*99a0*/  FADD R36, R57, R36 ;  /* 0x0000002439247221 */ /* 0x000fe20000000000 */
[----:B--2---:R-:W-:Y:S01]  /*99b0*/  @!P3 FMUL R38, R38, R38 ;  /* 0x000000262626b220 */ /* 0x004fe20000400000 */
[----:B------:R-:W-:Y:S02]  /*99c0*/  FSETP.GEU.AND P3, PT, R74, -126, PT ;  /* 0xc2fc00004a00780b */ /* 0x000fe40003f6e000 */
[----:B------:R-:W-:Y:S01]  /*99d0*/  FADD R36, R36, R39 ;  /* 0x0000002724247221 */ /* 0x000fe20000000000 */
[----:B------:R-:W2:Y:S04]  /*99e0*/  MUFU.EX2 R59, R59 ;  /* 0x0000003b003b7308 */ /* 0x000ea80000000800 */
[----:B------:R-:W-:Y:S01]  /*99f0*/  @!P6 FMUL R73, R73, 0.5 ;  /* 0x3f0000004949e820 */ /* 0x000fe20000400000 */
[----:B-1----:R-:W-:Y:S01]  /*9a00*/  @!P4 FMUL R61, R61, R61 ;  /* 0x0000003d3d3dc220 */ /* 0x002fe20000400000 */
[----:B------:R-:W-:-:S04]  /*9a10*/  WARPGROUP.DEPBAR.LE gsb0, 0x0 ;  /* 0x00008000000079c5 */ /* 0x000fc80000010000 */
[----:B------:R-:W-:Y:S01]  /*9a20*/  F2FP.F16.F32.PACK_AB R47, R61, R38 ;  /* 0x000000263d2f723e */ /* 0x000fe200000000ff */
[-C--:B------:R-:W-:Y:S01]  /*9a30*/  FFMA R42, R75, R22.reuse, -R23 ;  /* 0x000000164b2a7223 */ /* 0x080fe20000000817 */
[----:B------:R-:W1:Y:S01]  /*9a40*/  MUFU.EX2 R40, R73 ;  /* 0x0000004900287308 */ /* 0x000e620000000800 */
[----:B------:R-:W-:Y:S01]  /*9a50*/  @!P3 FMUL R74, R74, 0.5 ;  /* 0x3f0000004a4ab820 */ /* 0x000fe20000400000 */
[----:B------:R-:W-:Y:S01]  /*9a60*/  WARPGROUP.ARRIVE ;  /* 0x00000000000079c5 */ /* 0x000fe20000000000 */
[----:B------:R-:W-:Y:S01]  /*9a70*/  FFMA R43, R80, R22, -R107 ;  /* 0x00000016502b7223 */ /* 0x000fe2000000086b */
[----:B------:R-:W-:Y:S01]  /*9a80*/  FSETP.GEU.AND P4, PT, R42, -126, PT ;  /* 0xc2fc00002a00780b */ /* 0x000fe20003f8e000 */
[----:B--2---:R-:W-:Y:S01]  /*9a90*/  @!P5 FMUL R59, R59, R59 ;  /* 0x0000003b3b3bd220 */ /* 0x004fe20000400000 */
[----:B------:R-:W-:Y:S01]  /*9aa0*/  FSETP.GEU.AND P5, PT, R76, -126, PT ;  /* 0xc2fc00004c00780b */ /* 0x000fe20003fae000 */
[----:B------:R-:W-:Y:S01]  /*9ab0*/  FADD R38, R37, R38 ;  /* 0x0000002625267221 */ /* 0x000fe20000000000 */
[----:B------:R-:W-:Y:S01]  /*9ac0*/  HGMMA.64x32x16.F32 R88, R44, gdesc[UR4].tnspB, R88, gsb0 ;  /* 0x406000042c587df0 */ /* 0x000fe20008000858 */
[----:B------:R-:W2:Y:S01]  /*9ad0*/  MUFU.EX2 R41, R74 ;  /* 0x0000004a00297308 */ /* 0x000ea20000000800 */
[----:B------:R-:W-:Y:S01]  /*9ae0*/  R2UR UR6, R32 ;  /* 0x00000000200672ca */ /* 0x000fe200000e0000 */
[----:B------:R-:W-:Y:S01]  /*9af0*/  FADD R38, R38, R61 ;  /* 0x0000003d26267221 */ /* 0x000fe20000000000 */
[----:B------:R-:W-:-:S05]  /*9b00*/  R2UR UR7, R33 ;  /* 0x00000000210772ca */ /* 0x000fca00000e0000 */
[----:B------:R-:W-:Y:S01]  /*9b10*/  @!P4 FMUL R42, R42, 0.5 ;  /* 0x3f0000002a2ac820 */ /* 0x000fe20000400000 */
[----:B-1----:R-:W-:Y:S01]  /*9b20*/  @!P6 FMUL R40, R40, R40 ;  /* 0x000000282828e220 */ /* 0x002fe20000400000 */
[----:B------:R-:W-:Y:S01]  /*9b30*/  FSETP.GEU.AND P6, PT, R60, -126, PT ;  /* 0xc2fc00003c00780b */ /* 0x000fe20003fce000 */
[----:B------:R-:W-:-:S03]  /*9b40*/  @!P5 FMUL R76, R76, 0.5 ;  /* 0x3f0000004c4cd820 */ /* 0x000fc60000400000 */
[----:B------:R-:W1:Y:S01]  /*9b50*/  MUFU.EX2 R42, R42 ;  /* 0x0000002a002a7308 */ /* 0x000e620000000800 */
[----:B------:R-:W-:Y:S01]  /*9b60*/  F2FP.F16.F32.PACK_AB R48, R40, R59 ;  /* 0x0000003b2830723e */ /* 0x000fe200000000ff */
[----:B------:R-:W-:Y:S01]  /*9b70*/  FADD R59, R36, R59 ;  /* 0x0000003b243b7221 */ /* 0x000fe20000000000 */
[----:B--2---:R-:W-:Y:S01]  /*9b80*/  @!P3 FMUL R41, R41, R41 ;  /* 0x000000292929b220 */ /* 0x004fe20000400000 */
[----:B------:R-:W-:Y:S02]  /*9b90*/  FSETP.GEU.AND P3, PT, R78, -126, PT ;  /* 0xc2fc00004e00780b */ /* 0x000fe40003f6e000 */
[----:B------:R-:W-:Y:S02]  /*9ba0*/  FADD R40, R59, R40 ;  /* 0x000000283b287221 */ /* 0x000fe40000000000 */
[----:B------:R-:W2:Y:S01]  /*9bb0*/  MUFU.EX2 R13, R76 ;  /* 0x0000004c000d7308 */ /* 0x000ea20000000800 */
[----:B------:R-:W-:-:S07]  /*9bc0*/  @!P6 FMUL R60, R60, 0.5 ;  /* 0x3f0000003c3ce820 */ /* 0x000fce0000400000 */
[----:B------:R-:W3:Y:S01]  /*9bd0*/  MUFU.EX2 R60, R60 ;  /* 0x0000003c003c7308 */ /* 0x000ee20000000800 */
[----:B-1----:R-:W-:Y:S01]  /*9be0*/  @!P4 FMUL R42, R42, R42 ;  /* 0x0000002a2a2ac220 */ /* 0x002fe20000400000 */
[----:B------:R-:W-:Y:S01]  /*9bf0*/  FSETP.GEU.AND P4, PT, R79, -126, PT ;  /* 0xc2fc00004f00780b */ /* 0x000fe20003f8e000 */
[----:B------:R-:W-:-:S03]  /*9c00*/  @!P3 FMUL R78, R78, 0.5 ;  /* 0x3f0000004e4eb820 */ /* 0x000fc60000400000 */
[----:B------:R-:W-:Y:S01]  /*9c10*/  F2FP.F16.F32.PACK_AB R49, R42, R41 ;  /* 0x000000292a31723e */ /* 0x000fe200000000ff */
[----:B------:R-:W-:Y:S01]  /*9c20*/  FADD R41, R38, R41 ;  /* 0x0000002926297221 */ /* 0x000fe20000000000 */
[----:B------:R-:W1:Y:S01]  /*9c30*/  MUFU.EX2 R15, R78 ;  /* 0x0000004e000f7308 */ /* 0x000e620000000800 */
[----:B--2---:R-:W-:Y:S01]  /*9c40*/  @!P5 FMUL R13, R13, R13 ;  /* 0x0000000d0d0dd220 */ /* 0x004fe20000400000 */
[----:B------:R-:W-:Y:S01]  /*9c50*/  FSETP.GEU.AND P5, PT, R43, -126, PT ;  /* 0xc2fc00002b00780b */ /* 0x000fe20003fae000 */
[----:B------:R-:W-:-:S04]  /*9c60*/  FADD R42, R41, R42 ;  /* 0x0000002a292a7221 */ /* 0x000fc80000000000 */
[----:B------:R-:W-:Y:S01]  /*9c70*/  @!P4 FMUL R79, R79, 0.5 ;  /* 0x3f0000004f4fc820 */ /* 0x000fe20000400000 */
[----:B---3--:R-:W-:Y:S01]  /*9c80*/  @!P6 FMUL R60, R60, R60 ;  /* 0x0000003c3c3ce220 */ /* 0x008fe20000400000 */
[----:B------:R-:W-:Y:S02]  /*9c90*/  WARPGROUP.DEPBAR.LE gsb0, 0x0 ;  /* 0x00008000000079c5 */ /* 0x000fe40000010000 */
[----:B------:R-:W2:Y:S01]  /*9ca0*/  MUFU.EX2 R44, R79 ;  /* 0x0000004f002c7308 */ /* 0x000ea20000000800 */
[----:B------:R-:W-:-:S03]  /*9cb0*/  FFMA R46, R81, R22, -R107 ;  /* 0x00000016512e7223 */ /* 0x000fc6000000086b */
[----:B------:R-:W-:Y:S01]  /*9cc0*/  @!P5 FMUL R43, R43, 0.5 ;  /* 0x3f0000002b2bd820 */ /* 0x000fe20000400000 */
[----:B------:R-:W-:Y:S01]  /*9cd0*/  F2FP.F16.F32.PACK_AB R50, R60, R13 ;  /* 0x0000000d3c32723e */ /* 0x000fe200000000ff */
[----:B-1----:R-:W-:Y:S01]  /*9ce0*/  @!P3 FMUL R15, R15, R15 ;  /* 0x0000000f0f0fb220 */ /* 0x002fe20000400000 */
[----:B------:R-:W-:Y:S01]  /*9cf0*/  FSETP.GEU.AND P3, PT, R82, -126, PT ;  /* 0xc2fc00005200780b */ /* 0x000fe20003f6e000 */
[-C--:B------:R-:W-:Y:S01]  /*9d00*/  FFMA R45, R84, R22.reuse, -R107 ;  /* 0x00000016542d7223 */ /* 0x080fe2000000086b */
[----:B------:R-:W-:Y:S01]  /*9d10*/  FSETP.GEU.AND P6, PT, R46, -126, PT ;  /* 0xc2fc00002e00780b */ /* 0x000fe20003fce000 */
[----:B------:R-:W1:Y:S01]  /*9d20*/  MUFU.EX2 R43, R43 ;  /* 0x0000002b002b7308 */ /* 0x000e620000000800 */
[----:B------:R-:W-:Y:S01]  /*9d30*/  FFMA R22, R87, R22, -R23 ;  /* 0x0000001657167223 */ /* 0x000fe20000000817 */
[----:B------:R-:W-:-:S04]  /*9d40*/  FADD R13, R40, R13 ;  /* 0x0000000d280d7221 */ /* 0x000fc80000000000 */
[----:B------:R-:W-:Y:S01]  /*9d50*/  FADD R60, R13, R60 ;  /* 0x0000003c0d3c7221 */ /* 0x000fe20000000000 */
[----:B--2---:R-:W-:Y:S01]  /*9d60*/  @!P4 FMUL R44, R44, R44 ;  /* 0x0000002c2c2cc220 */ /* 0x004fe20000400000 */
[----:B------:R-:W-:Y:S02]  /*9d70*/  FSETP.GEU.AND P4, PT, R83, -126, PT ;  /* 0xc2fc00005300780b */ /* 0x000fe40003f8e000 */
[----:B------:R-:W-:Y:S02]  /*9d80*/  @!P3 FMUL R82, R82, 0.5 ;  /* 0x3f0000005252b820 */ /* 0x000fe40000400000 */
[----:B------:R-:W-:Y:S01]  /*9d90*/  @!P6 FMUL R46, R46, 0.5 ;  /* 0x3f0000002e2ee820 */ /* 0x000fe20000400000 */
[----:B------:R-:W-:Y:S01]  /*9da0*/  F2FP.F16.F32.PACK_AB R51, R44, R15 ;  /* 0x0000000f2c33723e */ /* 0x000fe200000000ff */
[----:B------:R-:W2:Y:S01]  /*9db0*/  MUFU.EX2 R32, R82 ;  /* 0x0000005200207308 */ /* 0x000ea20000000800 */
[----:B------:R-:W-:Y:S01]  /*9dc0*/  FADD R15, R42, R15 ;  /* 0x0000000f2a0f7221 */ /* 0x000fe20000000000 */
[----:B-1----:R-:W-:Y:S01]  /*9dd0*/  @!P5 FMUL R43, R43, R43 ;  /* 0x0000002b2b2bd220 */ /* 0x002fe20000400000 */
[----:B------:R-:W-:Y:S01]  /*9de0*/  WARPGROUP.ARRIVE ;  /* 0x00000000000079c5 */ /* 0x000fe20000000000 */
[----:B------:R-:W-:Y:S01]  /*9df0*/  FSETP.GEU.AND P5, PT, R45, -126, PT ;  /* 0xc2fc00002d00780b */ /* 0x000fe20003fae000 */
[----:B------:R-:W-:-:S02]  /*9e00*/  FADD R15, R15, R44 ;  /* 0x0000002c0f0f7221 */ /* 0x000fc40000000000 */
[----:B------:R-:W-:Y:S01]  /*9e10*/  @!P4 FMUL R83, R83, 0.5 ;  /* 0x3f0000005353c820 */ /* 0x000fe20000400000 */
[----:B------:R-:W1:Y:S01]  /*9e20*/  MUFU.EX2 R46, R46 ;  /* 0x0000002e002e7308 */ /* 0x000e620000000800 */
[----:B------:R-:W-:Y:S01]  /*9e30*/  HGMMA.64x32x16.F32 R88, R48, gdesc[UR4].tnspB, R88, gsb0 ;  /* 0x4060000430587df0 */ /* 0x000fe20008000858 */
[----:B------:R-:W-:Y:S02]  /*9e40*/  R2UR UR6, R132 ;  /* 0x00000000840672ca */ /* 0x000fe400000e0000 */
[----:B------:R-:W-:-:S04]  /*9e50*/  R2UR UR7, R133 ;  /* 0x00000000850772ca */ /* 0x000fc800000e0000 */
[----:B------:R-:W3:Y:S01]  /*9e60*/  MUFU.EX2 R33, R83 ;  /* 0x0000005300217308 */ /* 0x000ee20000000800 */
[----:B--2---:R-:W-:Y:S01]  /*9e70*/  @!P3 FMUL R32, R32, R32 ;  /* 0x000000202020b220 */ /* 0x004fe20000400000 */
[----:B------:R-:W-:Y:S01]  /*9e80*/  FSETP.GEU.AND P3, PT, R86, -126, PT ;  /* 0xc2fc00005600780b */ /* 0x000fe20003f6e000 */
[----:B------:R-:W-:Y:S01]  /*9e90*/  @!P5 FMUL R45, R45, 0.5 ;  /* 0x3f0000002d2dd820 */ /* 0x000fe20000400000 */
[----:B-1----:R-:W-:Y:S01]  /*9ea0*/  @!P6 FMUL R46, R46, R46 ;  /* 0x0000002e2e2ee220 */ /* 0x002fe20000400000 */
[----:B------:R-:W-:-:S04]  /*9eb0*/  FSETP.GEU.AND P6, PT, R85, -126, PT ;  /* 0xc2fc00005500780b */ /* 0x000fc80003fce000 */
[----:B------:R-:W1:Y:S01]  /*9ec0*/  MUFU.EX2 R45, R45 ;  /* 0x0000002d002d7308 */ /* 0x000e620000000800 */
[----:B------:R-:W-:-:S05]  /*9ed0*/  F2FP.F16.F32.PACK_AB R52, R46, R43 ;  /* 0x0000002b2e34723e */ /* 0x000fca00000000ff */
[----:B------:R-:W-:Y:S01]  /*9ee0*/  @!P3 FMUL R86, R86, 0.5 ;  /* 0x3f0000005656b820 */ /* 0x000fe20000400000 */
[----:B------:R-:W-:Y:S01]  /*9ef0*/  FADD R43, R60, R43 ;  /* 0x0000002b3c2b7221 */ /* 0x000fe20000000000 */
[----:B---3--:R-:W-:Y:S01]  /*9f00*/  @!P4 FMUL R33, R33, R33 ;  /* 0x000000212121c220 */ /* 0x008fe20000400000 */
[----:B------:R-:W-:Y:S01]  /*9f10*/  FSETP.GEU.AND P4, PT, R22, -126, PT ;  /* 0xc2fc00001600780b */ /* 0x000fe20003f8e000 */
[----:B------:R-:W2:Y:S01]  /*9f20*/  MUFU.EX2 R23, R86 ;  /* 0x0000005600177308 */ /* 0x000ea20000000800 */
[----:B------:R-:W-:Y:S02]  /*9f30*/  FADD R46, R43, R46 ;  /* 0x0000002e2b2e7221 */ /* 0x000fe40000000000 */
[----:B------:R-:W-:Y:S01]  /*9f40*/  F2FP.F16.F32.PACK_AB R53, R33, R32 ;  /* 0x000000202135723e */ /* 0x000fe200000000ff */
[----:B------:R-:W-:Y:S01]  /*9f50*/  @!P6 FMUL R85, R85, 0.5 ;  /* 0x3f0000005555e820 */ /* 0x000fe20000400000 */
[----:B------:R-:W-:Y:S01]  /*9f60*/  FADD R32, R15, R32 ;  /* 0x000000200f207221 */ /* 0x000fe20000000000 */
[----:B-1----:R-:W-:-:S04]  /*9f70*/  @!P5 FMUL R45, R45, R45 ;  /* 0x0000002d2d2dd220 */ /* 0x002fc80000400000 */
[----:B------:R-:W1:Y:S01]  /*9f80*/  MUFU.EX2 R85, R85 ;  /* 0x0000005500557308 */ /* 0x000e620000000800 */
[----:B------:R-:W-:Y:S01]  /*9f90*/  FADD R32, R32, R33 ;  /* 0x0000002120207221 */ /* 0x000fe20000000000 */
[----:B------:R-:W-:Y:S01]  /*9fa0*/  @!P4 FMUL R22, R22, 0.5 ;  /* 0x3f0000001616c820 */ /* 0x000fe20000400000 */
[----:B------:R-:W-:Y:S01]  /*9fb0*/  FADD R46, R46, R45 ;  /* 0x0000002d2e2e7221 */ /* 0x000fe20000000000 */
[----:B--2---:R-:W-:-:S04]  /*9fc0*/  @!P3 FMUL R23, R23, R23 ;  /* 0x000000171717b220 */ /* 0x004fc80000400000 */
[----:B------:R-:W2:Y:S01]  /*9fd0*/  MUFU.EX2 R22, R22 ;  /* 0x0000001600167308 */ /* 0x000ea20000000800 */
[----:B------:R-:W-:Y:S01]  /*9fe0*/  FADD R32, R32, R23 ;  /* 0x0000001720207221 */ /* 0x000fe20000000000 */
[----:B------:R-:W-:Y:S02]  /*9ff0*/  WARPGROUP.DEPBAR.LE gsb0, 0x0 ;  /* 0x00008000000079c5 */ /* 0x000fe40000010000 */
[----:B-1----:R-:W-:-:S04]  /*a000*/  @!P6 FMUL R85, R85, R85 ;  /* 0x000000555555e220 */ /* 0x002fc80000400000 */
[----:B------:R-:W-:Y:S01]  /*a010*/  FADD R15, R46, R85 ;  /* 0x000000552e0f7221 */ /* 0x000fe20000000000 */
[----:B------:R-:W-:Y:S01]  /*a020*/  F2FP.F16.F32.PACK_AB R54, R85, R45 ;  /* 0x0000002d5536723e */ /* 0x000fe200000000ff */
[----:B--2---:R-:W-:-:S04]  /*a030*/  @!P4 FMUL R22, R22, R22 ;  /* 0x000000161616c220 */ /* 0x004fc80000400000 */
[----:B------:R-:W-:Y:S01]  /*a040*/  FADD R13, R32, R22 ;  /* 0x00000016200d7221 */ /* 0x000fe20000000000 */
[----:B------:R-:W-:-:S04]  /*a050*/  F2FP.F16.F32.PACK_AB R55, R22, R23 ;  /* 0x000000171637723e */ /* 0x000fc800000000ff */
        /* <DEDUP_REMOVED lines=9> */
[----:B-1----:R-:W-:Y:S01]  /*a0f0*/  IMAD R7, R5, 0x8, R2 ;  /* 0x0000000805077824 */ /* 0x002fe200078e0202 */
[----:B------:R-:W-:-:S11]  /*a100*/  SHF.L.U32 R22, R6, 0x1f, RZ ;  /* 0x0000001f06167819 */ /* 0x000fd600000006ff */
.L_x_49:
        /* <DEDUP_REMOVED lines=10> */
.L_x_50:
[----:B-12---:R-:W-:Y:S01]  /*a1b0*/  IMAD R22, R5, 0x2000, R2 ;  /* 0x0000200005167824 */ /* 0x006fe200078e0202 */
        /* <DEDUP_REMOVED lines=13> */
[----:B------:R-:W-:Y:S01]  /*a290*/  USHF.L.U32 UR11, UR11, 0x7, URZ ;  /* 0x000000070b0b7899 */ /* 0x000fe2000800063f */
[----:B------:R-:W-:Y:S01]  /*a2a0*/  VIADD R9, R9, 0x1 ;  /* 0x0000000109097836 */ /* 0x000fe20000000000 */
[----:B------:R-:W-:Y:S01]  /*a2b0*/  UIADD3 UR9, UR9, 0x9000, URZ ;  /* 0x0000900009097890 */ /* 0x000fe2000fffe03f */
[----:B------:R-:W-:Y:S01]  /*a2c0*/  SEL R7, RZ, 0x1, P1 ;  /* 0x00000001ff077807 */ /* 0x000fe20000800000 */
[----:B------:R-:W-:Y:S01]  /*a2d0*/  UIADD3 UR8, UR8, 0x1000, URZ ;  /* 0x0000100008087890 */ /* 0x000fe2000fffe03f */
[----:B------:R-:W-:-:S02]  /*a2e0*/  SEL R5, R5, RZ, P1 ;  /* 0x000000ff05057207 */ /* 0x000fc40000800000 */
[----:B------:R-:W-:-:S06]  /*a2f0*/  LOP3.LUT R6, R6, R7, RZ, 0x3c, !PT ;  /* 0x0000000706067212 */ /* 0x000fcc00078e3cff */
[----:B------:R2:W-:Y:S02]  /*a300*/  UTMALDG.4D [UR8], [UR6], desc[UR18] ;  /* 0x00001208060075b4 */ /* 0x0005e40008019000 */
[----:B--2---:R-:W-:Y:S01]  /*a310*/  NOP ;  /* 0x0000000000007918 */ /* 0x004fe20000000000 */
.L_x_48:
[----:B------:R-:W-:Y:S05]  /*a320*/  BSYNC B0 ;  /* 0x0000000000007941 */ /* 0x000fea0003800000 */
.L_x_47:
[----:B------:R-:W-:-:S07]  /*a330*/  VIADD R8, R8, 0xffffffff ;  /* 0xffffffff08087836 */ /* 0x000fce0000000000 */
.L_x_46:
[----:B------:R-:W-:Y:S01]  /*a340*/  ISETP.GT.AND P3, PT, R21, 0x1, PT ;  /* 0x000000011500780c */ /* 0x000fe20003f64270 */
[----:B------:R-:W-:Y:S01]  /*a350*/  VIADD R17, R17, 0x1 ;  /* 0x0000000111117836 */ /* 0x000fe20000000000 */
[----:B-1----:R-:W-:Y:S01]  /*a360*/  IADD3 R7, R25, 0x1, RZ ;  /* 0x0000000119077810 */ /* 0x002fe20007ffe0ff */
[----:B------:R-:W-:Y:S01]  /*a370*/  VIADD R21, R21, 0xffffffff ;  /* 0xffffffff15157836 */ /* 0x000fe20000000000 */
[----:B------:R-:W-:Y:S01]  /*a380*/  MOV R22, R20 ;  /* 0x0000001400167202 */ /* 0x000fe20000000f00 */
[----:B------:R-:W-:Y:S01]  /*a390*/  VIADD R12, R12, 0x80 ;  /* 0x000000800c0c7836 */ /* 0x000fe20000000000 */
[----:B------:R-:W-:Y:S02]  /*a3a0*/  ISETP.NE.AND P1, PT, R17, 0x4, PT ;  /* 0x000000041100780c */ /* 0x000fe40003f25270 */
[----:B------:R-:W-:Y:S02]  /*a3b0*/  ISETP.NE.AND P2, PT, R7, 0x4, PT ;  /* 0x000000040700780c */ /* 0x000fe40003f45270 */
[----:B------:R-:W-:-:S02]  /*a3c0*/  SEL R23, RZ, 0x1, P1 ;  /* 0x00000001ff177807 */ /* 0x000fc40000800000 */
[----:B------:R-:W-:Y:S02]  /*a3d0*/  SEL R17, R17, RZ, P1 ;  /* 0x000000ff11117207 */ /* 0x000fe40000800000 */
[----:B------:R-:W-:Y:S01]  /*a3e0*/  LOP3.LUT R4, R4, R23, RZ, 0x3c, !PT ;  /* 0x0000001704047212 */ /* 0x000fe200078e3cff */
[----:B------:R-:W-:Y:S01]  /*a3f0*/  IMAD.MOV.U32 R23, RZ, RZ, R18 ;  /* 0x000000ffff177224 */ /* 0x000fe200078e0012 */
[----:B------:R-:W-:Y:S01]  /*a400*/  SEL R7, R7, RZ, P2 ;  /* 0x000000ff07077207 */ /* 0x000fe20001000000 */
[----:B------:R-:W-:Y:S06]  /*a410*/  @P3 BRA `(.L_x_51) ;  /* 0xffffffc800383947 */ /* 0x000fec000383ffff */
.L_x_37:
[----:B------:R-:W-:Y:S05]  /*a420*/  WARPSYNC.ALL ;  /* 0x0000000000007948 */ /* 0x000fea0003800000 */
[----:B------:R-:W2:Y:S01]  /*a430*/  SHFL.BFLY PT, R0, R15, 0x1, 0x1f ;  /* 0x0c201f000f007f89 */ /* 0x000ea200000e0000 */
[----:B------:R-:W-:Y:S01]  /*a440*/  BSSY B0, `(.L_x_52) ;  /* 0x0000023000007945 */ /* 0x000fe20003800000 */
[----:B------:R-:W-:Y:S01]  /*a450*/  IMAD.MOV.U32 R7, RZ, RZ, 0x7f800000 ;  /* 0x7f800000ff077424 */ /* 0x000fe200078e00ff */
[----:B------:R-:W-:Y:S01]  /*a460*/  MOV R9, 0x7f800000 ;  /* 0x7f80000000097802 */ /* 0x000fe20000000f00 */
[----:B------:R-:W3:Y:S01]  /*a470*/  SHFL.BFLY PT, R4, R13, 0x1, 0x1f ;  /* 0x0c201f000d047f89 */ /* 0x000ee200000e0000 */
[----:B------:R-:W-:-:S02]  /*a480*/  IMAD.MOV.U32 R8, RZ, RZ, 0x3f800000 ;  /* 0x3f800000ff087424 */ /* 0x000fc400078e00ff */
[----:B--2---:R-:W-:Y:S01]  /*a490*/  FADD R0, R0, R15 ;  /* 0x0000000f00007221 */ /* 0x004fe20000000000 */
[----:B---3--:R-:W-:-:S04]  /*a4a0*/  FADD R14, R4, R13 ;  /* 0x0000000d040e7221 */ /* 0x008fc80000000000 */
[----:B------:R-:W2:Y:S01]  /*a4b0*/  SHFL.BFLY PT, R3, R0, 0x2, 0x1f ;  /* 0x0c401f0000037f89 */ /* 0x000ea200000e0000 */
[----:B------:R-:W-:-:S03]  /*a4c0*/  IMAD.MOV.U32 R4, RZ, RZ, 0x3f800000 ;  /* 0x3f800000ff047424 */ /* 0x000fc600078e00ff */
[----:B------:R-:W3:Y:S01]  /*a4d0*/  SHFL.BFLY PT, R17, R14, 0x2, 0x1f ;  /* 0x0c401f000e117f89 */ /* 0x000ee200000e0000 */
[C---:B--2---:R-:W-:Y:S01]  /*a4e0*/  FSETP.NE.AND P0, PT, R0.reuse, -R3, PT ;  /* 0x800000030000720b */ /* 0x044fe20003f05000 */
[----:B------:R-:W-:Y:S01]  /*a4f0*/  FADD R3, R0, R3 ;  /* 0x0000000300037221 */ /* 0x000fe20000000000 */
[----:B---3--:R-:W-:-:S11]  /*a500*/  FADD R6, R14, R17 ;  /* 0x000000110e067221 */ /* 0x008fd60000000000 */
[----:B------:R-:W-:Y:S05]  /*a510*/  @!P0 BRA `(.L_x_53) ;  /* 0x0000000000548947 */ /* 0x000fea0003800000 */
[----:B------:R-:W-:Y:S01]  /*a520*/  VIADD R0, R3, 0x1800000 ;  /* 0x0180000003007836 */ /* 0x000fe20000000000 */
[----:B------:R-:W-:Y:S04]  /*a530*/  BSSY B1, `(.L_x_54) ;  /* 0x000000c000017945 */ /* 0x000fe80003800000 */
[----:B------:R-:W-:-:S04]  /*a540*/  LOP3.LUT R0, R0, 0x7f800000, RZ, 0xc0, !PT ;  /* 0x7f80000000007812 */ /* 0x000fc800078ec0ff */
[----:B------:R-:W-:-:S13]  /*a550*/  ISETP.GT.U32.AND P0, PT, R0, 0x1ffffff, PT ;  /* 0x01ffffff0000780c */ /* 0x000fda0003f04070 */
[----:B------:R-:W-:Y:S05]  /*a560*/  @P0 BRA `(.L_x_55) ;  /* 0x0000000000100947 */ /* 0x000fea0003800000 */
[----:B------:R-:W-:-:S07]  /*a570*/  MOV R12, 0xa590 ;  /* 0x0000a590000c7802 */ /* 0x000fce0000000f00 */
[----:B-1----:R-:W-:Y:S05]  /*a580*/  CALL.REL.NOINC `($__internal_0_$__cuda_sm20_rcp_rn_f32_slowpath) ;  /* 0x0000000c00507944 */ /* 0x002fea0003c00000 */
[----:B------:R-:W-:Y:S01]  /*a590*/  IMAD.MOV.U32 R4, RZ, RZ, R0 ;  /* 0x000000ffff047224 */ /* 0x000fe200078e0000 */
[----:B------:R-:W-:Y:S06]  /*a5a0*/  BRA `(.L_x_56) ;  /* 0x0000000000107947 */ /* 0x000fec0003800000 */
.L_x_55:
[----:B------:R-:W2:Y:S02]  /*a5b0*/  MUFU.RCP R4, R3 ;  /* 0x0000000300047308 */ /* 0x000ea40000001000 */
[----:B--2---:R-:W-:-:S04]  /*a5c0*/  FFMA R0, R3, R4, -1 ;  /* 0xbf80000003007423 */ /* 0x004fc80000000004 */
[----:B------:R-:W-:-:S04]  /*a5d0*/  FADD.FTZ R5, -R0, -RZ ;  /* 0x800000ff00057221 */ /* 0x000fc80000010100 */
[----:B------:R-:W-:-:S07]  /*a5e0*/  FFMA R4, R4, R5, R4 ;  /* 0x0000000504047223 */ /* 0x000fce0000000004 */
.L_x_56:
[----:B------:R-:W-:Y:S05]  /*a5f0*/  BSYNC B1 ;  /* 0x0000000000017941 */ /* 0x000fea0003800000 */
.L_x_54:
[----:B------:R-:W-:Y:S01]  /*a600*/  FSETP.GEU.AND P0, PT, |R3|, 1.175494350822287508e-38, PT ;  /* 0x008000000300780b */ /* 0x000fe20003f0e200 */
[----:B------:R-:W-:-:S12]  /*a610*/  ULDC UR6, c[0x0][0x600] ;  /* 0x0001800000067ab9 */ /* 0x000fd80000000800 */
[----:B------:R-:W-:-:S04]  /*a620*/  @!P0 FMUL R3, R3, 16777216 ;  /* 0x4b80000003038820 */ /* 0x000fc80000400000 */
[----:B------:R-:W2:Y:S02]  /*a630*/  MUFU.LG2 R0, R3 ;  /* 0x0000000300007308 */ /* 0x000ea40000000c00 */
[----:B--2---:R-:W-:-:S04]  /*a640*/  @!P0 FADD R0, R0, -24 ;  /* 0xc1c0000000008421 */ /* 0x004fc80000000000 */
[----:B------:R-:W-:-:S04]  /*a650*/  FMUL R9, R0, 0.69314718246459960938 ;  /* 0x3f31721800097820 */ /* 0x000fc80000400000 */
[----:B------:R-:W-:-:S07]  /*a660*/  FFMA R9, R18, UR6, R9 ;  /* 0x0000000612097c23 */ /* 0x000fce0008000009 */
.L_x_53:
[----:B------:R-:W-:Y:S05]  /*a670*/  BSYNC B0 ;  /* 0x0000000000007941 */ /* 0x000fea0003800000 */
.L_x_52:
[----:B------:R-:W-:Y:S01]  /*a680*/  FSETP.NE.AND P0, PT, R14, -R17, PT ;  /* 0x800000110e00720b */ /* 0x000fe20003f05000 */
[----:B------:R-:W-:Y:S01]  /*a690*/  ULDC UR4, c[0x0][0x608] ;  /* 0x0001820000047ab9 */ /* 0x000fe20000000800 */
[----:B------:R-:W-:Y:S01]  /*a6a0*/  BSSY B0, `(.L_x_57) ;  /* 0x0000021000007945 */ /* 0x000fe20003800000 */
[----:B------:R-:W-:-:S04]  /*a6b0*/  FMUL R4, R4, UR4 ;  /* 0x0000000404047c20 */ /* 0x000fc80008400000 */
[-C--:B------:R-:W-:Y:S01]  /*a6c0*/  FMUL R88, R88, R4.reuse ;  /* 0x0000000458587220 */ /* 0x080fe20000400000 */
[-C--:B------:R-:W-:Y:S01]  /*a6d0*/  FMUL R89, R89, R4.reuse ;  /* 0x0000000459597220 */ /* 0x080fe20000400000 */
[-C--:B------:R-:W-:Y:S01]  /*a6e0*/  FMUL R92, R92, R4.reuse ;  /* 0x000000045c5c7220 */ /* 0x080fe20000400000 */
[-C--:B------:R-:W-:Y:S01]  /*a6f0*/  FMUL R93, R93, R4.reuse ;  /* 0x000000045d5d7220 */ /* 0x080fe20000400000 */
[-C--:B------:R-:W-:Y:S01]  /*a700*/  FMUL R96, R96, R4.reuse ;  /* 0x0000000460607220 */ /* 0x080fe20000400000 */
[-C--:B------:R-:W-:Y:S01]  /*a710*/  FMUL R97, R97, R4.reuse ;  /* 0x0000000461617220 */ /* 0x080fe20000400000 */
[-C--:B------:R-:W-:Y:S01]  /*a720*/  FMUL R100, R100, R4.reuse ;  /* 0x0000000464647220 */ /* 0x080fe20000400000 */
[----:B------:R-:W-:Y:S01]  /*a730*/  FMUL R101, R101, R4 ;  /* 0x0000000465657220 */ /* 0x000fe20000400000 */
[----:B------:R-:W-:Y:S06]  /*a740*/  @!P0 BRA `(.L_x_58) ;  /* 0x0000000000588947 */ /* 0x000fec0003800000 */
[----:B------:R-:W-:Y:S01]  /*a750*/  VIADD R0, R6, 0x1800000 ;  /* 0x0180000006007836 */ /* 0x000fe20000000000 */
[----:B------:R-:W-:Y:S04]  /*a760*/  BSSY B1, `(.L_x_59) ;  /* 0x000000d000017945 */ /* 0x000fe80003800000 */
[----:B------:R-:W-:-:S04]  /*a770*/  LOP3.LUT R0, R0, 0x7f800000, RZ, 0xc0, !PT ;  /* 0x7f80000000007812 */ /* 0x000fc800078ec0ff */
[----:B------:R-:W-:-:S13]  /*a780*/  ISETP.GT.U32.AND P0, PT, R0, 0x1ffffff, PT ;  /* 0x01ffffff0000780c */ /* 0x000fda0003f04070 */
[----:B------:R-:W-:Y:S05]  /*a790*/  @P0 BRA `(.L_x_60) ;  /* 0x0000000000140947 */ /* 0x000fea0003800000 */
[----:B------:R-:W-:Y:S02]  /*a7a0*/  MOV R3, R6 ;  /* 0x0000000600037202 */ /* 0x000fe40000000f00 */
[----:B------:R-:W-:-:S07]  /*a7b0*/  MOV R12, 0xa7d0 ;  /* 0x0000a7d0000c7802 */ /* 0x000fce0000000f00 */
[----:B-1----:R-:W-:Y:S05]  /*a7c0*/  CALL.REL.NOINC `($__internal_0_$__cuda_sm20_rcp_rn_f32_slowpath) ;  /* 0x0000000800c07944 */ /* 0x002fea0003c00000 */
[----:B------:R-:W-:Y:S01]  /*a7d0*/  IMAD.MOV.U32 R8, RZ, RZ, R0 ;  /* 0x000000ffff087224 */ /* 0x000fe200078e0000 */
[----:B------:R-:W-:Y:S06]  /*a7e0*/  BRA `(.L_x_61) ;  /* 0x0000000000107947 */ /* 0x000fec0003800000 */
.L_x_60:
[----:B------:R-:W2:Y:S02]  /*a7f0*/  MUFU.RCP R3, R6 ;  /* 0x0000000600037308 */ /* 0x000ea40000001000 */
[----:B--2---:R-:W-:-:S04]  /*a800*/  FFMA R0, R6, R3, -1 ;  /* 0xbf80000006007423 */ /* 0x004fc80000000003 */
[----:B------:R-:W-:-:S04]  /*a810*/  FADD.FTZ R0, -R0, -RZ ;  /* 0x800000ff00007221 */ /* 0x000fc80000010100 */
[----:B------:R-:W-:-:S07]  /*a820*/  FFMA R8, R3, R0, R3 ;  /* 0x0000000003087223 */ /* 0x000fce0000000003 */
.L_x_61:
[----:B------:R-:W-:Y:S05]  /*a830*/  BSYNC B1 ;  /* 0x0000000000017941 */ /* 0x000fea0003800000 */
.L_x_59:
[----:B------:R-:W-:Y:S01]  /*a840*/  FSETP.GEU.AND P0, PT, |R6|, 1.175494350822287508e-38, PT ;  /* 0x008000000600780b */ /* 0x000fe20003f0e200 */
[----:B------:R-:W-:-:S12]  /*a850*/  ULDC UR4, c[0x0][0x600] ;  /* 0x0001800000047ab9 */ /* 0x000fd80000000800 */
[----:B------:R-:W-:-:S04]  /*a860*/  @!P0 FMUL R6, R6, 16777216 ;  /* 0x4b80000006068820 */ /* 0x000fc80000400000 */
[----:B------:R-:W2:Y:S02]  /*a870*/  MUFU.LG2 R0, R6 ;  /* 0x0000000600007308 */ /* 0x000ea40000000c00 */
[----:B--2---:R-:W-:-:S04]  /*a880*/  @!P0 FADD R0, R0, -24 ;  /* 0xc1c0000000008421 */ /* 0x004fc80000000000 */
[----:B------:R-:W-:-:S04]  /*a890*/  FMUL R7, R0, 0.69314718246459960938 ;  /* 0x3f31721800077820 */ /* 0x000fc80000400000 */
[----:B------:R-:W-:-:S07]  /*a8a0*/  FFMA R7, R20, UR4, R7 ;  /* 0x0000000414077c23 */ /* 0x000fce0008000007 */
.L_x_58:
[----:B------:R-:W-:Y:S05]  /*a8b0*/  BSYNC B0 ;  /* 0x0000000000007941 */ /* 0x000fea0003800000 */
.L_x_57:
[C---:B------:R-:W-:Y:S01]  /*a8c0*/  LOP3.LUT P0, RZ, R16.reuse, 0x3, RZ, 0xc0, !PT ;  /* 0x0000000310ff7812 */ /* 0x040fe2000780c0ff */
[----:B------:R-:W-:Y:S01]  /*a8d0*/  ULDC UR4, c[0x0][0x608] ;  /* 0x0001820000047ab9 */ /* 0x000fe20000000800 */
[----:B------:R-:W-:Y:S01]  /*a8e0*/  LOP3.LUT R17, R16, 0x7f, RZ, 0xc0, !PT ;  /* 0x0000007f10117812 */ /* 0x000fe200078ec0ff */
[----:B------:R-:W-:Y:S01]  /*a8f0*/  ULDC.64 UR8, c[0x0][0x208] ;  /* 0x0000820000087ab9 */ /* 0x000fe20000000a00 */
[----:B------:R-:W-:Y:S01]  /*a900*/  FMUL R8, R8, UR4 ;  /* 0x0000000408087c20 */ /* 0x000fe20008400000 */
[----:B------:R-:W-:Y:S01]  /*a910*/  BSSY B0, `(.L_x_62) ;  /* 0x0000018000007945 */ /* 0x000fe20003800000 */
[----:B------:R-:W-:-:S07]  /*a920*/  SHF.R.U32.HI R18, RZ, 0x5, R17 ;  /* 0x00000005ff127819 */ /* 0x000fce0000011611 */
[----:B------:R-:W-:Y:S05]  /*a930*/  @P0 BRA `(.L_x_63) ;  /* 0x0000000000540947 */ /* 0x000fea0003800000 */
[----:B------:R-:W2:Y:S01]  /*a940*/  S2UR UR4, SR_CTAID.X ;  /* 0x00000000000479c3 */ /* 0x000ea20000002500 */
[----:B------:R-:W-:Y:S01]  /*a950*/  SHF.R.U32.HI R0, RZ, 0x2, R16 ;  /* 0x00000002ff007819 */ /* 0x000fe20000011610 */
[----:B------:R-:W-:-:S03]  /*a960*/  IMAD.SHL.U32 R3, R18, 0x10, RZ ;  /* 0x0000001012037824 */ /* 0x000fc600078e00ff */
[----:B------:R-:W-:-:S04]  /*a970*/  LOP3.LUT R0, R0, 0x7, RZ, 0xc0, !PT ;  /* 0x0000000700007812 */ /* 0x000fc800078ec0ff */
[----:B------:R-:W-:Y:S01]  /*a980*/  LOP3.LUT R0, R3, 0xfffffff0, R0, 0xe2, !PT ;  /* 0xfffffff003007812 */ /* 0x000fe200078ee200 */
[----:B--2---:R-:W-:-:S03]  /*a990*/  USHF.L.U32 UR6, UR4, 0x6, URZ ;  /* 0x0000000604067899 */ /* 0x004fc6000800063f */
[----:B------:R-:W-:Y:S02]  /*a9a0*/  ULDC.64 UR4, c[0x0][0x688] ;  /* 0x0001a20000047ab9 */ /* 0x000fe40000000a00 */
[----:B------:R-:W-:Y:S02]  /*a9b0*/  UIMAD UR4, UR36, UR4, UR6 ;  /* 0x00000004240472a4 */ /* 0x000fe4000f8e0206 */
[----:B------:R-:W-:Y:S02]  /*a9c0*/  LOP3.LUT R3, R0, UR6, RZ, 0xfc, !PT ;  /* 0x0000000600037c12 */ /* 0x000fe4000f8efcff */
[----:B------:R-:W-:-:S03]  /*a9d0*/  UIMAD UR4, UR37, UR5, UR4 ;  /* 0x00000005250472a4 */ /* 0x000fc6000f8e0204 */
[C---:B------:R-:W-:Y:S01]  /*a9e0*/  VIADD R4, R3.reuse, 0x8 ;  /* 0x0000000803047836 */ /* 0x040fe20000000000 */
[----:B------:R-:W-:Y:S02]  /*a9f0*/  ULDC UR5, c[0x0][0x288] ;  /* 0x0000a20000057ab9 */ /* 0x000fe40000000800 */
[----:B------:R-:W-:Y:S02]  /*aa00*/  ISETP.GE.U32.AND P0, PT, R3, UR5, PT ;  /* 0x0000000503007c0c */ /* 0x000fe4000bf06070 */
[----:B------:R-:W-:Y:S02]  /*aa10*/  IADD3 R0, P2, R0, UR4, RZ ;  /* 0x0000000400007c10 */ /* 0x000fe4000ff5e0ff */
[----:B------:R-:W-:Y:S01]  /*aa20*/  ISETP.GE.U32.AND P1, PT, R4, UR5, PT ;  /* 0x0000000504007c0c */ /* 0x000fe2000bf26070 */
[----:B------:R-:W-:Y:S01]  /*aa30*/  ULDC.64 UR4, c[0x0][0x680] ;  /* 0x0001a00000047ab9 */ /* 0x000fe20000000a00 */
[----:B------:R-:W-:Y:S02]  /*aa40*/  IADD3.X R3, RZ, RZ, RZ, P2, !PT ;  /* 0x000000ffff037210 */ /* 0x000fe400017fe4ff */
[----:B------:R-:W-:-:S04]  /*aa50*/  LEA R4, P2, R0, UR4, 0x2 ;  /* 0x0000000400047c11 */ /* 0x000fc8000f8410ff */
[----:B------:R-:W-:-:S05]  /*aa60*/  LEA.HI.X R5, R0, UR5, R3, 0x2, P2 ;  /* 0x0000000500057c11 */ /* 0x000fca00090f1403 */
[----:B------:R2:W-:Y:S04]  /*aa70*/  @!P0 STG.E desc[UR8][R4.64], R9 ;  /* 0x0000000904008986 */ /* 0x0005e8000c101908 */
[----:B------:R2:W-:Y:S02]  /*aa80*/  @!P1 STG.E desc[UR8][R4.64+0x20], R7 ;  /* 0x0000200704009986 */ /* 0x0005e4000c101908 */
.L_x_63:
[----:B------:R-:W-:Y:S05]  /*aa90*/  BSYNC B0 ;  /* 0x0000000000007941 */ /* 0x000fea0003800000 */
.L_x_62:
[----:B------:R-:W-:Y:S01]  /*aaa0*/  ULDC.64 UR4, c[0x0][0x730] ;  /* 0x0001cc0000047ab9 */ /* 0x000fe20000000a00 */
[-C--:B------:R-:W-:Y:S01]  /*aab0*/  FMUL R90, R90, R8.reuse ;  /* 0x000000085a5a7220 */ /* 0x080fe20000400000 */
[----:B------:R-:W-:Y:S01]  /*aac0*/  ISETP.NE.U32.AND P0, PT, RZ, UR4, PT ;  /* 0x00000004ff007c0c */ /* 0x000fe2000bf05070 */
[-C--:B------:R-:W-:Y:S01]  /*aad0*/  FMUL R22, R91, R8.reuse ;  /* 0x000000085b167220 */ /* 0x080fe20000400000 */
[-C--:B------:R-:W-:Y:S01]  /*aae0*/  FMUL R94, R94, R8.reuse ;  /* 0x000000085e5e7220 */ /* 0x080fe20000400000 */
[-C--:B-1----:R-:W-:Y:S01]  /*aaf0*/  FMUL R24, R95, R8.reuse ;  /* 0x000000085f187220 */ /* 0x082fe20000400000 */
[----:B------:R-:W-:Y:S01]  /*ab00*/  ISETP.NE.AND.EX P0, PT, RZ, UR5, PT, P0 ;  /* 0x00000005ff007c0c */ /* 0x000fe2000bf05300 */
[-C--:B------:R-:W-:Y:S01]  /*ab10*/  FMUL R98, R98, R8.reuse ;  /* 0x0000000862627220 */ /* 0x080fe20000400000 */
[-C--:B------:R-:W-:Y:S01]  /*ab20*/  FMUL R26, R99, R8.reuse ;  /* 0x00000008631a7220 */ /* 0x080fe20000400000 */
[-C--:B------:R-:W-:Y:S01]  /*ab30*/  FMUL R102, R102, R8.reuse ;  /* 0x0000000866667220 */ /* 0x080fe20000400000 */
[----:B------:R-:W-:-:S09]  /*ab40*/  FMUL R28, R103, R8 ;  /* 0x00000008671c7220 */ /* 0x000fd20000400000 */
[----:B------:R-:W-:Y:S05]  /*ab50*/  @P0 BRA `(.L_x_64) ;  /* 0x0000000000200947 */ /* 0x000fea0003800000 */
[----:B------:R-:W-:Y:S02]  /*ab60*/  ULDC.64 UR4, c[0x0][0x728] ;  /* 0x0001ca0000047ab9 */ /* 0x000fe40000000a00 */
[----:B------:R-:W-:-:S04]  /*ab70*/  ISETP.NE.U32.AND P0, PT, RZ, UR4, PT ;  /* 0x00000004ff007c0c */ /* 0x000fc8000bf05070 */
[----:B------:R-:W-:-:S13]  /*ab80*/  ISETP.NE.AND.EX P0, PT, RZ, UR5, PT, P0 ;  /* 0x00000005ff007c0c */ /* 0x000fda000bf05300 */
[----:B------:R-:W-:Y:S05]  /*ab90*/  @!P0 BRA `(.L_x_65) ;  /* 0x00000000000c8947 */ /* 0x000fea0003800000 */
[----:B--2---:R-:W1:Y:S02]  /*aba0*/  LDC.64 R4, c[0x0][0x728] ;  /* 0x0001ca00ff047b82 */ /* 0x004e640000000a00 */
[----:B-1----:R1:W5:Y:S01]  /*abb0*/  LDG.E R4, desc[UR8][R4.64] ;  /* 0x0000000804047981 */ /* 0x002362000c1e1900 */
[----:B------:R-:W-:Y:S05]  /*abc0*/  BRA `(.L_x_64) ;  /* 0x0000000000047947 */ /* 0x000fea0003800000 */
.L_x_65:
[----:B--2---:R-:W3:Y:S02]  /*abd0*/  LDC R4, c[0x0][0x720] ;  /* 0x0001c800ff047b82 */ /* 0x004ee40000000800 */
.L_x_64:
[----:B------:R-:W-:Y:S01]  /*abe0*/  MOV R0, RZ ;  /* 0x000000ff00007202 */ /* 0x000fe20000000f00 */
[----:B---3-5:R-:W-:-:S03]  /*abf0*/  IMAD.MOV.U32 R19, RZ, RZ, R4 ;  /* 0x000000ffff137224 */ /* 0x028fc600078e0004 */
[----:B------:R-:W-:-:S13]  /*ac00*/  LOP3.LUT P0, RZ, R0, 0x1bf, RZ, 0xc0, !PT ;  /* 0x000001bf00ff7812 */ /* 0x000fda000780c0ff */
[----:B------:R-:W-:Y:S05]  /*ac10*/  @!P0 BRA `(.L_x_66) ;  /* 0x0000000000408947 */ /* 0x000fea0003800000 */
[----:B------:R-:W-:Y:S01]  /*ac20*/  MOV R0, 0x0 ;  /* 0x0000000000007802 */ /* 0x000fe20000000f00 */
[----:B------:R-:W-:Y:S01]  /*ac30*/  ULDC.64 UR4, c[0x4][0x68] ;  /* 0x01001a0000047ab9 */ /* 0x000fe20000000a00 */
[----:B------:R-:W-:Y:S01]  /*ac40*/  ULDC.64 UR6, c[0x4][0x8] ;  /* 0x0100020000067ab9 */ /* 0x000fe20000000a00 */
[----:B--2---:R-:W-:Y:S01]  /*ac50*/  IMAD.U32 R4, RZ, RZ, UR4 ;  /* 0x00000004ff047e24 */ /* 0x004fe2000f8e00ff */
[----:B------:R2:W3:Y:S01]  /*ac60*/  LDC.64 R14, c[0x4][R0] ;  /* 0x01000000000e7b82 */ /* 0x0004e20000000a00 */
[----:B-1----:R-:W-:Y:S01]  /*ac70*/  IMAD.U32 R5, RZ, RZ, UR5 ;  /* 0x00000005ff057e24 */ /* 0x002fe2000f8e00ff */
[----:B------:R-:W-:Y:S01]  /*ac80*/  ULDC.64 UR4, c[0x4][0x70] ;  /* 0x01001c0000047ab9 */ /* 0x000fe20000000a00 */
[----:B------:R-:W-:Y:S01]  /*ac90*/  IMAD.U32 R10, RZ, RZ, UR6 ;  /* 0x00000006ff0a7e24 */ /* 0x000fe2000f8e00ff */
[----:B------:R-:W-:Y:S01]  /*aca0*/  MOV R6, UR4 ;  /* 0x0000000400067c02 */ /* 0x000fe20008000f00 */
[----:B------:R-:W-:Y:S01]  /*acb0*/  IMAD.U32 R7, RZ, RZ, UR5 ;  /* 0x00000005ff077e24 */ /* 0x000fe2000f8e00ff */
[----:B------:R-:W-:Y:S01]  /*acc0*/  MOV R8, 0x70 ;  /* 0x0000007000087802 */ /* 0x000fe20000000f00 */
[----:B------:R-:W-:-:S02]  /*acd0*/  IMAD.U32 R11, RZ, RZ, UR7 ;  /* 0x00000007ff0b7e24 */ /* 0x000fc4000f8e00ff */
[----:B------:R-:W-:Y:S02]  /*ace0*/  IMAD.MOV.U32 R12, RZ, RZ, 0x1 ;  /* 0x00000001ff0c7424 */ /* 0x000fe400078e00ff */
[----:B--2---:R-:W-:-:S07]  /*acf0*/  IMAD.MOV.U32 R13, RZ, RZ, RZ ;  /* 0x000000ffff0d7224 */ /* 0x004fce00078e00ff */
[----:B------:R-:W-:-:S07]  /*ad00*/  LEPC R20, `(.L_x_66) ;  /* 0x000000001014794e */ /* 0x000fce0000000000 */
[----:B---3--:R-:W-:Y:S05]  /*ad10*/  CALL.ABS.NOINC R14 ;  /* 0x000000000e007343 */ /* 0x008fea0003c00000 */
.L_x_66:
[----:B------:R-:W-:-:S13]  /*ad20*/  LOP3.LUT P0, RZ, R2, 0x1bf, RZ, 0xc0, !PT ;  /* 0x000001bf02ff7812 */ /* 0x000fda000780c0ff */
[----:B------:R-:W-:Y:S05]  /*ad30*/  @!P0 BRA `(.L_x_67) ;  /* 0x0000000000408947 */ /* 0x000fea0003800000 */
[----:B------:R-:W-:Y:S01]  /*ad40*/  MOV R0, 0x0 ;  /* 0x0000000000007802 */ /* 0x000fe20000000f00 */
[----:B------:R-:W-:Y:S01]  /*ad50*/  ULDC.64 UR4, c[0x4][0x68] ;  /* 0x01001a0000047ab9 */ /* 0x000fe20000000a00 */
[----:B------:R-:W-:Y:S01]  /*ad60*/  ULDC.64 UR6, c[0x4][0x8] ;  /* 0x0100020000067ab9 */ /* 0x000fe20000000a00 */
[----:B--2---:R-:W-:Y:S01]  /*ad70*/  IMAD.U32 R4, RZ, RZ, UR4 ;  /* 0x00000004ff047e24 */ /* 0x004fe2000f8e00ff */
[----:B------:R2:W3:Y:S01]  /*ad80*/  LDC.64 R14, c[0x4][R0] ;  /* 0x01000000000e7b82 */ /* 0x0004e20000000a00 */
[----:B-1----:R-:W-:Y:S01]  /*ad90*/  MOV R5, UR5 ;  /* 0x0000000500057c02 */ /* 0x002fe20008000f00 */
[----:B------:R-:W-:Y:S01]  /*ada0*/  ULDC.64 UR4, c[0x4][0x70] ;  /* 0x01001c0000047ab9 */ /* 0x000fe20000000a00 */
[----:B------:R-:W-:Y:S01]  /*adb0*/  IMAD.U32 R10, RZ, RZ, UR6 ;  /* 0x00000006ff0a7e24 */ /* 0x000fe2000f8e00ff */
[----:B------:R-:W-:Y:S01]  /*adc0*/  MOV R11, UR7 ;  /* 0x00000007000b7c02 */ /* 0x000fe20008000f00 */
[----:B------:R-:W-:Y:S02]  /*add0*/  IMAD.U32 R6, RZ, RZ, UR4 ;  /* 0x00000004ff067e24 */ /* 0x000fe4000f8e00ff */
[----:B------:R-:W-:-:S02]  /*ade0*/  IMAD.U32 R7, RZ, RZ, UR5 ;  /* 0x00000005ff077e24 */ /* 0x000fc4000f8e00ff */
[----:B------:R-:W-:Y:S02]  /*adf0*/  IMAD.MOV.U32 R8, RZ, RZ, 0x70 ;  /* 0x00000070ff087424 */ /* 0x000fe400078e00ff */
[----:B------:R-:W-:Y:S02]  /*ae00*/  IMAD.MOV.U32 R12, RZ, RZ, 0x1 ;  /* 0x00000001ff0c7424 */ /* 0x000fe400078e00ff */
[----:B--2---:R-:W-:-:S07]  /*ae10*/  IMAD.MOV.U32 R13, RZ, RZ, RZ ;  /* 0x000000ffff0d7224 */ /* 0x004fce00078e00ff */
[----:B------:R-:W-:-:S07]  /*ae20*/  LEPC R20, `(.L_x_67) ;  /* 0x000000001014794e */ /* 0x000fce0000000000 */
[----:B---3--:R-:W-:Y:S05]  /*ae30*/  CALL.ABS.NOINC R14 ;  /* 0x000000000e007343 */ /* 0x008fea0003c00000 */
.L_x_67:
[----:B------:R-:W-:Y:S01]  /*ae40*/  ULDC.64 UR4, c[0x0][0x730] ;  /* 0x0001cc0000047ab9 */ /* 0x000fe20000000a00 */
[----:B------:R-:W-:Y:S01]  /*ae50*/  SHF.L.U32 R0, R16, 0x5, RZ ;  /* 0x0000000510007819 */ /* 0x000fe200000006ff */
[----:B------:R-:W-:Y:S01]  /*ae60*/  VIADD R17, R17, 0x1f ;  /* 0x0000001f11117836 */ /* 0x000fe20000000000 */
[----:B------:R-:W-:Y:S02]  /*ae70*/  ISETP.NE.U32.AND P0, PT, RZ, UR4, PT ;  /* 0x00000004ff007c0c */ /* 0x000fe4000bf05070 */
[----:B--2---:R-:W-:Y:S02]  /*ae80*/  SHF.R.U32.HI R4, RZ, 0x1, R16 ;  /* 0x00000001ff047819 */ /* 0x004fe40000011610 */
[----:B------:R-:W-:Y:S02]  /*ae90*/  ISETP.NE.AND.EX P0, PT, RZ, UR5, PT, P0 ;  /* 0x00000005ff007c0c */ /* 0x000fe4000bf05300 */
[C---:B-1----:R-:W-:Y:S02]  /*aea0*/  LOP3.LUT R5, R0.reuse, 0xc0, RZ, 0xc0, !PT ;  /* 0x000000c000057812 */ /* 0x042fe400078ec0ff */
[----:B------:R-:W-:-:S02]  /*aeb0*/  LOP3.LUT R3, R0, 0x20, RZ, 0xc0, !PT ;  /* 0x0000002000037812 */ /* 0x000fc400078ec0ff */
[----:B------:R-:W-:Y:S01]  /*aec0*/  LOP3.LUT R5, R5, 0x8, R4, 0xf8, !PT ;  /* 0x0000000805057812 */ /* 0x000fe200078ef804 */
[----:B------:R-:W-:Y:S01]  /*aed0*/  IMAD.SHL.U32 R4, R16, 0x4, RZ ;  /* 0x0000000410047824 */ /* 0x000fe200078e00ff */
[----:B------:R-:W-:Y:S01]  /*aee0*/  ISETP.GT.U32.AND P1, PT, R17, 0x3e, PT ;  /* 0x0000003e1100780c */ /* 0x000fe20003f24070 */
[----:B------:R-:W-:Y:S01]  /*aef0*/  IMAD R3, R18, 0x200, R3 ;  /* 0x0000020012037824 */ /* 0x000fe200078e0203 */
[----:B------:R-:W-:Y:S02]  /*af00*/  LOP3.LUT R0, R0, 0x100, RZ, 0xc0, !PT ;  /* 0x0000010000007812 */ /* 0x000fe400078ec0ff */
[----:B------:R-:W-:Y:S01]  /*af10*/  LOP3.LUT R4, R5, 0x18, R4, 0x78, !PT ;  /* 0x0000001805047812 */ /* 0x000fe200078e7804 */
[----:B------:R-:W1:Y:S01]  /*af20*/  @P0 LDC R19, c[0x0][0x720] ;  /* 0x0001c800ff130b82 */ /* 0x000e620000000800 */
[----:B------:R-:W-:Y:S02]  /*af30*/  LOP3.LUT P0, RZ, R16, 0x4, RZ, 0xc0, !PT ;  /* 0x0000000410ff7812 */ /* 0x000fe4000780c0ff */
[----:B------:R-:W-:-:S04]  /*af40*/  IADD3 R11, R4, R3, R0 ;  /* 0x00000003040b7210 */ /* 0x000fc80007ffe000 */
[----:B------:R-:W-:Y:S01]  /*af50*/  LEA R11, R11, R2, 0x1 ;  /* 0x000000020b0b7211 */ /* 0x000fe200078e08ff */
[-C--:B-1----:R-:W-:Y:S01]  /*af60*/  FMUL R88, R88, R19.reuse ;  /* 0x0000001358587220 */ /* 0x082fe20000400000 */
[-C--:B------:R-:W-:Y:S01]  /*af70*/  FMUL R89, R89, R19.reuse ;  /* 0x0000001359597220 */ /* 0x080fe20000400000 */
        /* <DEDUP_REMOVED lines=14> */
[----:B------:R-:W-:-:S02]  /*b060*/  F2FP.F16.F32.PACK_AB R88, R89, R88 ;  /* 0x000000585958723e */ /* 0x000fc400000000ff */
[----:B------:R-:W-:Y:S01]  /*b070*/  F2FP.F16.F32.PACK_AB R89, R3, R0 ;  /* 0x000000000359723e */ /* 0x000fe200000000ff */
[----:B------:R-:W-:Y:S01]  /*b080*/  VIADD R0, R11, 0x20 ;  /* 0x000000200b007836 */ /* 0x000fe20000000000 */
[----:B------:R-:W-:Y:S02]  /*b090*/  F2FP.F16.F32.PACK_AB R96, R97, R96 ;  /* 0x000000606160723e */ /* 0x000fe400000000ff */
[----:B------:R-:W-:Y:S02]  /*b0a0*/  F2FP.F16.F32.PACK_AB R90, R93, R92 ;  /* 0x0000005c5d5a723e */ /* 0x000fe400000000ff */
[----:B------:R-:W-:Y:S02]  /*b0b0*/  F2FP.F16.F32.PACK_AB R91, R5, R4 ;  /* 0x00000004055b723e */ /* 0x000fe400000000ff */
[----:B------:R-:W-:Y:S02]  /*b0c0*/  F2FP.F16.F32.PACK_AB R97, R7, R6 ;  /* 0x000000060761723e */ /* 0x000fe400000000ff */
[----:B------:R-:W-:-:S02]  /*b0d0*/  F2FP.F16.F32.PACK_AB R98, R101, R100 ;  /* 0x000000646562723e */ /* 0x000fc400000000ff */
[----:B------:R-:W-:Y:S01]  /*b0e0*/  F2FP.F16.F32.PACK_AB R99, R9, R8 ;  /* 0x000000080963723e */ /* 0x000fe200000000ff */
[----:B------:R-:W-:Y:S06]  /*b0f0*/  @P1 BRA `(.L_x_68) ;  /* 0x0000000000041947 */ /* 0x000fec0003800000 */
[----:B------:R-:W-:-:S04]  /*b100*/  DEPBAR.LE SB0, 0x0 ;  /* 0x000080000000791a */ /* 0x000fc80000000000 */
.L_x_68:
[----:B------:R-:W-:Y:S05]  /*b110*/  WARPSYNC.ALL ;  /* 0x0000000000007948 */ /* 0x000fea0003800000 */
[----:B------:R-:W-:Y:S01]  /*b120*/  BAR.SYNC.DEFER_BLOCKING 0x1, 0x80 ;  /* 0x0042000000007b1d */ /* 0x000fe20000010000 */
[----:B------:R-:W-:-:S05]  /*b130*/  @P0 VIADD R0, R11, 0xffffffe0 ;  /* 0xffffffe00b000836 */ /* 0x000fca0000000000 */
[----:B------:R-:W-:Y:S01]  /*b140*/  BSSY B0, `(.L_x_69) ;  /* 0x0000016000007945 */ /* 0x000fe20003800000 */
[----:B------:R1:W-:Y:S04]  /*b150*/  STSM.16.M88.4 [R11], R88 ;  /* 0x000000580b007844 */ /* 0x0003e80000000200 */
[----:B------:R1:W-:Y:S01]  /*b160*/  STSM.16.M88.4 [R0], R96 ;  /* 0x0000006000007844 */ /* 0x0003e20000000200 */
[----:B------:R-:W-:Y:S01]  /*b170*/  @!PT LDS RZ, [RZ] ;  /* 0x00000000fffff984 */ /* 0x000fe20000000800 */
[----:B------:R-:W-:Y:S01]  /*b180*/  @!PT LDS RZ, [RZ] ;  /* 0x00000000fffff984 */ /* 0x000fe20000000800 */
[----:B------:R-:W-:Y:S01]  /*b190*/  @!PT LDS RZ, [RZ] ;  /* 0x00000000fffff984 */ /* 0x000fe20000000800 */
[----:B------:R-:W-:Y:S01]  /*b1a0*/  @!PT LDS RZ, [RZ] ;  /* 0x00000000fffff984 */ /* 0x000fe20000000800 */
[----:B------:R2:W-:Y:S06]  /*b1b0*/  MEMBAR.ALL.CTA ;  /* 0x0000000000007992 */ /* 0x0005ec0000008000 */
[----:B--2---:R-:W2:Y:S02]  /*b1c0*/  FENCE.VIEW.ASYNC.S ;  /* 0x00000000000073c6 */ /* 0x004ea40000000000 */
[----:B--2---:R-:W-:Y:S06]  /*b1d0*/  BAR.SYNC.DEFER_BLOCKING 0x1, 0x80 ;  /* 0x0042000000007b1d */ /* 0x004fec0000010000 */
[----:B------:R-:W-:Y:S05]  /*b1e0*/  @P1 BRA `(.L_x_70) ;  /* 0x00000000002c1947 */ /* 0x000fea0003800000 */
[----:B------:R-:W2:Y:S01]  /*b1f0*/  S2UR UR10, SR_CTAID.X ;  /* 0x00000000000a79c3 */ /* 0x000ea20000002500 */
[----:B------:R-:W-:Y:S01]  /*b200*/  ULDC.64 UR4, c[0x0][0x198] ;  /* 0x0000660000047ab9 */ /* 0x000fe20000000a00 */
[----:B------:R-:W-:Y:S01]  /*b210*/  R2UR UR8, R2 ;  /* 0x00000000020872ca */ /* 0x000fe200000e0000 */
[----:B------:R-:W-:Y:S01]  /*b220*/  UIADD3 UR4, UP0, UR4, 0x670, URZ ;  /* 0x0000067004047890 */ /* 0x000fe2000ff1e03f */
[----:B------:R-:W-:Y:S01]  /*b230*/  UMOV UR9, URZ ;  /* 0x0000003f00097c82 */ /* 0x000fe20008000000 */
[----:B------:R-:W-:Y:S02]  /*b240*/  UMOV UR11, UR36 ;  /* 0x00000024000b7c82 */ /* 0x000fe40008000000 */
[----:B------:R-:W-:Y:S01]  /*b250*/  UIADD3.X UR5, URZ, UR5, URZ, UP0, !UPT ;  /* 0x000000053f057290 */ /* 0x000fe200087fe43f */
[----:B------:R-:W-:Y:S01]  /*b260*/  UMOV UR12, UR37 ;  /* 0x00000025000c7c82 */ /* 0x000fe20008000000 */
[----:B--2---:R-:W-:-:S09]  /*b270*/  USHF.L.U32 UR10, UR10, 0x6, URZ ;  /* 0x000000060a0a7899 */ /* 0x004fd2000800063f */
[----:B------:R2:W-:Y:S02]  /*b280*/  UTMASTG.4D [UR8], [UR4] ;  /* 0x00000008040073b5 */ /* 0x0005e40008018000 */
[----:B--2---:R0:W-:Y:S02]  /*b290*/  UTMACMDFLUSH ;  /* 0x00000000000079b7 */ /* 0x0041e40000000000 */
.L_x_70:
[----:B------:R-:W-:Y:S05]  /*b2a0*/  BSYNC B0 ;  /* 0x0000000000007941 */ /* 0x000fea0003800000 */
.L_x_69:
[----:B------:R-:W-:-:S04]  /*b2b0*/  DEPBAR.LE SB0, 0x0 ;  /* 0x000080000000791a */ /* 0x000fc80000000000 */
[----:B------:R-:W-:Y:S05]  /*b2c0*/  EXIT ;  /* 0x000000000000794d */ /* 0x000fea0003800000 */
        .weak           $__internal_0_$__cuda_sm20_rcp_rn_f32_slowpath
        .type           $__internal_0_$__cuda_sm20_rcp_rn_f32_slowpath,@function
        .size           $__internal_0_$__cuda_sm20_rcp_rn_f32_slowpath,(.L_x_76 - $__internal_0_$__cuda_sm20_rcp_rn_f32_slowpath)
$__internal_0_$__cuda_sm20_rcp_rn_f32_slowpath:
[----:B------:R-:W-:Y:S01]  /*b2d0*/  IMAD.SHL.U32 R0, R3, 0x2, RZ ;  /* 0x0000000203007824 */ /* 0x000fe200078e00ff */
[----:B------:R-:W-:Y:S04]  /*b2e0*/  BSSY B2, `(.L_x_71) ;  /* 0x0000030000027945 */ /* 0x000fe80003800000 */
[----:B------:R-:W-:-:S04]  /*b2f0*/  SHF.R.U32.HI R13, RZ, 0x18, R0 ;  /* 0x00000018ff0d7819 */ /* 0x000fc80000011600 */
[----:B------:R-:W-:-:S13]  /*b300*/  ISETP.NE.U32.AND P0, PT, R13, RZ, PT ;  /* 0x000000ff0d00720c */ /* 0x000fda0003f05070 */
[----:B------:R-:W-:Y:S05]  /*b310*/  @P0 BRA `(.L_x_72) ;  /* 0x0000000000280947 */ /* 0x000fea0003800000 */
[----:B------:R-:W-:-:S04]  /*b320*/  SHF.L.U32 R0, R3, 0x1, RZ ;  /* 0x0000000103007819 */ /* 0x000fc800000006ff */
[----:B------:R-:W-:-:S13]  /*b330*/  ISETP.NE.AND P0, PT, R0, RZ, PT ;  /* 0x000000ff0000720c */ /* 0x000fda0003f05270 */
[----:B------:R-:W-:Y:S01]  /*b340*/  @P0 FFMA R5, R3, 1.84467440737095516160e+19, RZ ;  /* 0x5f80000003050823 */ /* 0x000fe200000000ff */
[----:B------:R-:W-:Y:S08]  /*b350*/  @!P0 MUFU.RCP R4, R3 ;  /* 0x0000000300048308 */ /* 0x000ff00000001000 */
[----:B------:R-:W1:Y:S02]  /*b360*/  @P0 MUFU.RCP R0, R5 ;  /* 0x0000000500000308 */ /* 0x000e640000001000 */
[----:B-1----:R-:W-:-:S04]  /*b370*/  @P0 FFMA R10, R5, R0, -1 ;  /* 0xbf800000050a0423 */ /* 0x002fc80000000000 */
[----:B------:R-:W-:-:S04]  /*b380*/  @P0 FADD.FTZ R11, -R10, -RZ ;  /* 0x800000ff0a0b0221 */ /* 0x000fc80000010100 */
[----:B------:R-:W-:-:S04]  /*b390*/  @P0 FFMA R0, R0, R11, R0 ;  /* 0x0000000b00000223 */ /* 0x000fc80000000000 */
[----:B------:R-:W-:Y:S01]  /*b3a0*/  @P0 FFMA R4, R0, 1.84467440737095516160e+19, RZ ;  /* 0x5f80000000040823 */ /* 0x000fe200000000ff */
[----:B------:R-:W-:Y:S06]  /*b3b0*/  BRA `(.L_x_73) ;  /* 0x0000000000887947 */ /* 0x000fec0003800000 */
.L_x_72:
[----:B------:R-:W-:-:S05]  /*b3c0*/  VIADD R22, R13, 0xffffff03 ;  /* 0xffffff030d167836 */ /* 0x000fca0000000000 */
[----:B------:R-:W-:-:S13]  /*b3d0*/  ISETP.GT.U32.AND P0, PT, R22, 0x1, PT ;  /* 0x000000011600780c */ /* 0x000fda0003f04070 */
[----:B------:R-:W-:Y:S05]  /*b3e0*/  @P0 BRA `(.L_x_74) ;  /* 0x0000000000780947 */ /* 0x000fea0003800000 */
[----:B------:R-:W-:Y:S01]  /*b3f0*/  LOP3.LUT R0, R3, 0x7fffff, RZ, 0xc0, !PT ;  /* 0x007fffff03007812 */ /* 0x000fe200078ec0ff */
[----:B------:R-:W-:-:S03]  /*b400*/  IMAD.MOV.U32 R11, RZ, RZ, 0x3 ;  /* 0x00000003ff0b7424 */ /* 0x000fc600078e00ff */
[----:B------:R-:W-:Y:S02]  /*b410*/  LOP3.LUT R0, R0, 0x3f800000, RZ, 0xfc, !PT ;  /* 0x3f80000000007812 */ /* 0x000fe400078efcff */
[----:B------:R-:W-:Y:S02]  /*b420*/  SHF.L.U32 R11, R11, R22, RZ ;  /* 0x000000160b0b7219 */ /* 0x000fe400000006ff */
[----:B------:R-:W1:Y:S02]  /*b430*/  MUFU.RCP R5, R0 ;  /* 0x0000000000057308 */ /* 0x000e640000001000 */
[----:B-1----:R-:W-:-:S04]  /*b440*/  FFMA R4, R0, R5, -1 ;  /* 0xbf80000000047423 */ /* 0x002fc80000000005 */
[----:B------:R-:W-:-:S04]  /*b450*/  FADD.FTZ R4, -R4, -RZ ;  /* 0x800000ff04047221 */ /* 0x000fc80000010100 */
[CCC-:B------:R-:W-:Y:S01]  /*b460*/  FFMA.RM R10, R5.reuse, R4.reuse, R5.reuse ;  /* 0x00000004050a7223 */ /* 0x1c0fe20000004005 */
[----:B------:R-:W-:-:S04]  /*b470*/  FFMA.RP R5, R5, R4, R5 ;  /* 0x0000000405057223 */ /* 0x000fc80000008005 */
[C---:B------:R-:W-:Y:S02]  /*b480*/  LOP3.LUT R4, R10.reuse, 0x7fffff, RZ, 0xc0, !PT ;  /* 0x007fffff0a047812 */ /* 0x040fe400078ec0ff */
[----:B------:R-:W-:Y:S02]  /*b490*/  FSETP.NEU.FTZ.AND P0, PT, R10, R5, PT ;  /* 0x000000050a00720b */ /* 0x000fe40003f1d000 */
[----:B------:R-:W-:Y:S02]  /*b4a0*/  LOP3.LUT R4, R4, 0x800000, RZ, 0xfc, !PT ;  /* 0x0080000004047812 */ /* 0x000fe400078efcff */
[----:B------:R-:W-:Y:S02]  /*b4b0*/  SEL R5, RZ, 0xffffffff, !P0 ;  /* 0xffffffffff057807 */ /* 0x000fe40004000000 */
[----:B------:R-:W-:-:S03]  /*b4c0*/  LOP3.LUT R11, R11, R4, RZ, 0xc0, !PT ;  /* 0x000000040b0b7212 */ /* 0x000fc600078ec0ff */
[----:B------:R-:W-:Y:S01]  /*b4d0*/  IMAD.MOV R5, RZ, RZ, -R5 ;  /* 0x000000ffff057224 */ /* 0x000fe200078e0a05 */
[----:B------:R-:W-:-:S04]  /*b4e0*/  SHF.R.U32.HI R11, RZ, R22, R11 ;  /* 0x00000016ff0b7219 */ /* 0x000fc8000001160b */
[--C-:B------:R-:W-:Y:S01]  /*b4f0*/  LOP3.LUT P1, RZ, R5, R22, R4.reuse, 0xf8, !PT ;  /* 0x0000001605ff7212 */ /* 0x100fe2000782f804 */
[----:B------:R-:W-:Y:S01]  /*b500*/  VIADD R5, R13, 0xffffff04 ;  /* 0xffffff040d057836 */ /* 0x000fe20000000000 */
[C---:B------:R-:W-:Y:S02]  /*b510*/  LOP3.LUT P0, RZ, R11.reuse, 0x1, RZ, 0xc0, !PT ;  /* 0x000000010bff7812 */ /* 0x040fe4000780c0ff */
[----:B------:R-:W-:Y:S02]  /*b520*/  LOP3.LUT P2, RZ, R11, 0x2, RZ, 0xc0, !PT ;  /* 0x000000020bff7812 */ /* 0x000fe4000784c0ff */
[----:B------:R-:W-:Y:S02]  /*b530*/  SHF.R.U32.HI R4, RZ, R5, R4 ;  /* 0x00000005ff047219 */ /* 0x000fe40000011604 */
[----:B------:R-:W-:Y:S02]  /*b540*/  PLOP3.LUT P0, PT, P0, P1, P2, 0xe0, 0x0 ;  /* 0x000000000000781c */ /* 0x000fe40000703c20 */
[----:B------:R-:W-:-:S02]  /*b550*/  LOP3.LUT P1, RZ, R3, 0x7fffff, RZ, 0xc0, !PT ;  /* 0x007fffff03ff7812 */ /* 0x000fc4000782c0ff */
[----:B------:R-:W-:-:S04]  /*b560*/  SEL R0, RZ, 0x1, !P0 ;  /* 0x00000001ff007807 */ /* 0x000fc80004000000 */
[----:B------:R-:W-:-:S04]  /*b570*/  IADD3 R0, -R0, RZ, RZ ;  /* 0x000000ff00007210 */ /* 0x000fc80007ffe1ff */
[----:B------:R-:W-:-:S13]  /*b580*/  ISETP.GE.AND P0, PT, R0, RZ, PT ;  /* 0x000000ff0000720c */ /* 0x000fda0003f06270 */
[----:B------:R-:W-:-:S04]  /*b590*/  @!P0 VIADD R4, R4, 0x1 ;  /* 0x0000000104048836 */ /* 0x000fc80000000000 */
[----:B------:R-:W-:-:S05]  /*b5a0*/  @!P1 IMAD.SHL.U32 R4, R4, 0x2, RZ ;  /* 0x0000000204049824 */ /* 0x000fca00078e00ff */
[----:B------:R-:W-:Y:S01]  /*b5b0*/  LOP3.LUT R4, R4, 0x80000000, R3, 0xf8, !PT ;  /* 0x8000000004047812 */ /* 0x000fe200078ef803 */
[----:B------:R-:W-:Y:S06]  /*b5c0*/  BRA `(.L_x_73) ;  /* 0x0000000000047947 */ /* 0x000fec0003800000 */
.L_x_74:
[----:B------:R1:W2:Y:S02]  /*b5d0*/  MUFU.RCP R4, R3 ;  /* 0x0000000300047308 */ /* 0x0002a40000001000 */
.L_x_73:
[----:B------:R-:W-:Y:S05]  /*b5e0*/  BSYNC B2 ;  /* 0x0000000000027941 */ /* 0x000fea0003800000 */
.L_x_71:
[----:B--2---:R-:W-:Y:S01]  /*b5f0*/  MOV R0, R4 ;  /* 0x0000000400007202 */ /* 0x004fe20000000f00 */
[----:B------:R-:W-:Y:S02]  /*b600*/  IMAD.MOV.U32 R4, RZ, RZ, R12 ;  /* 0x000000ffff047224 */ /* 0x000fe400078e000c */
[----:B------:R-:W-:-:S04]  /*b610*/  IMAD.MOV.U32 R5, RZ, RZ, 0x0 ;  /* 0x00000000ff057424 */ /* 0x000fc800078e00ff */
[----:B-1----:R-:W-:Y:S05]  /*b620*/  RET.REL.NODEC R4 `(_ZN7cutlass13device_kernelINS_4fmha6kernel13FmhaKernelTmaINS1_10collective15FmhaMainloopTmaINS_6half_tEfN4cute5tupleIJNS7_1CILi64EEENS9_ILi128EEENS9_ILi32EEEEEENS4_12CausalFusionEJEEENS4_15FmhaFwdEpilogueIS6_fNS8_IJSA_SC_SB_EEEEEJEEEEEvNT_6ParamsE) ;  /* 0xffffff4804747950 */ /* 0x002fea0003c3ffff */
.L_x_75:
[----:B------:R-:W-:-:S00]  /*b630*/  BRA `(.L_x_75) ;  /* 0xfffffffc00fc7947 */ /* 0x000fc0000383ffff */
[----:B------:R-:W-:-:S00]  /*b640*/  NOP ;  /* 0x0000000000007918 */ /* 0x000fc00000000000 */
        /* <DEDUP_REMOVED lines=11> */
.L_x_76:


//--------------------- .nv.global.init           --------------------------
	.section	.nv.global.init,"aw",@progbits
.nv.global.init:
	.type		$str$23,@object
	.size		$str$23,($str$24 - $str$23)
$str$23:
        /*0000*/ 	.byte	0x28, 0x61, 0x64, 0x64, 0x72, 0x65, 0x73, 0x73, 0x20, 0x26, 0x20, 0x6d, 0x61, 0x73, 0x6b, 0x29
        /*0010*/ 	.byte	0x20, 0x3d, 0x3d, 0x20, 0x30, 0x00
	.type		$str$24,@object
	.size		$str$24,(__unnamed_1 - $str$24)
$str$24:
        /*0016*/ 	.byte	0x2f, 0x74, 0x6d, 0x70, 0x2f, 0x63, 0x75, 0x74, 0x6c, 0x61, 0x73, 0x73, 0x5f, 0x73, 0x77, 0x65
        /*0026*/ 	.byte	0x65, 0x70, 0x5f, 0x73, 0x72, 0x63, 0x2f, 0x69, 0x6e, 0x63, 0x6c, 0x75, 0x64, 0x65, 0x2f, 0x63
        /*0036*/ 	.byte	0x75, 0x74, 0x65, 0x2f, 0x70, 0x6f, 0x69, 0x6e, 0x74, 0x65, 0x72, 0x5f, 0x66, 0x6c, 0x61, 0x67
        /*0046*/ 	.byte	0x67, 0x65, 0x64, 0x2e, 0x68, 0x70, 0x70, 0x00
	.type		__unnamed_1,@object
	.size		__unnamed_1,(.L_0 - __unnamed_1)
__unnamed_1:
        /*004e*/ 	.byte	0x61, 0x75, 0x74, 0x6f, 0x20, 0x63, 0x75, 0x74, 0x65, 0x3a, 0x3a, 0x61, 0x73, 0x5f, 0x70, 0x6f
        /* <DEDUP_REMOVED lines=27> */
        /*020e*/ 	.byte	0x3e, 0x3e, 0x5d, 0x00
.L_0:


//--------------------- .nv.shared._ZN7cutlass13device_kernelINS_4fmha6kernel13FmhaKernelTmaINS1_10collective15FmhaMainloopTmaINS_6half_tEfN4cute5tupleIJNS7_1CILi64EEENS9_ILi128EEENS9_ILi32EEEEEENS4_12CausalFusionEJEEENS4_15FmhaFwdEpilogueIS6_fNS8_IJSA_SC_SB_EEEEEJEEEEEvNT_6ParamsE --------------------------
	.section	.nv.shared._ZN7cutlass13device_kernelINS_4fmha6kernel13FmhaKernelTmaINS1_10collective15FmhaMainloopTmaINS_6half_tEfN4cute5tupleIJNS7_1CILi64EEENS9_ILi128EEENS9_ILi32EEEEEENS4_12CausalFusionEJEEENS4_15FmhaFwdEpilogueIS6_fNS8_IJSA_SC_SB_EEEEEJEEEEEvNT_6ParamsE,"aw",@nobits
	.sectionflags	@""
	.align	16
	.zero		1024


//--------------------- .nv.shared.reserved.0     --------------------------
	.section	.nv.shared.reserved.0,"aw",@nobits
	.weak		__nv_reservedSMEM_offset_0_alias
	.size		__nv_reservedSMEM_offset_0_alias, 0, 0
	.other		__nv_reservedSMEM_offset_0_alias,@"STO_CUDA_RESERVED_SHARED STV_DEFAULT"
__nv_reservedSMEM_offset_0_alias:
	.zero		0


//--------------------- .nv.global                --------------------------
	.section	.nv.global,"aw",@nobits
.nv.global:
	.type		_ZN39_INTERNAL_c5682c06_4_k_cu_aa31eb73_28784cute1_E,@object
	.size		_ZN39_INTERNAL_c5682c06_4_k_cu_aa31eb73_28784cute1_E,(_ZN39_INTERNAL_c5682c06_4_k_cu_aa31eb73_28784cuda3std3__45__cpo6cbeginE - _ZN39_INTERNAL_c5682c06_4_k_cu_aa31eb73_28784cute1_E)
_ZN39_INTERNAL_c5682c06_4_k_cu_aa31eb73_28784cute1_E:
	.zero		1
	.type		_ZN39_INTERNAL_c5682c06_4_k_cu_aa31eb73_28784cuda3std3__45__cpo6cbeginE,@object
	.size		_ZN39_INTERNAL_c5682c06_4_k_cu_aa31eb73_28784cuda3std3__45__cpo6cbeginE,(_ZN39_INTERNAL_c5682c06_4_k_cu_aa31eb73_28784cuda3std3__48in_placeE - _ZN39_INTERNAL_c5682c06_4_k_cu_aa31eb73_28784cuda3std3__45__cpo6cbeginE)
_ZN39_INTERNAL_c5682c06_4_k_cu_aa31eb73_28784cuda3std3__45__cpo6cbeginE:
	.zero		1
	.type		_ZN39_INTERNAL_c5682c06_4_k_cu_aa31eb73_28784cuda3std3__48in_placeE,@object
	.size		_ZN39_INTERNAL_c5682c06_4_k_cu_aa31eb73_28784cuda3std3__48in_placeE,(_ZN39_INTERNAL_c5682c06_4_k_cu_aa31eb73_28784cuda3std6ranges3__45__cpo9iter_moveE - _ZN39_INTERNAL_c5682c06_4_k_cu_aa31eb73_28784cuda3std3__48in_placeE)
_ZN39_INTERNAL_c5682c06_4_k_cu_aa31eb73_28784cuda3std3__48in_placeE:
	.zero		1
	.type		_ZN39_INTERNAL_c5682c06_4_k_cu_aa31eb73_28784cuda3std6ranges3__45__cpo9iter_moveE,@object
	.size		_ZN39_INTERNAL_c5682c06_4_k_cu_aa31eb73_28784cuda3std6ranges3__45__cpo9iter_moveE,(_ZN39_INTERNAL_c5682c06_4_k_cu_aa31eb73_28784cuda3std3__45__cpo5beginE - _ZN39_INTERNAL_c5682c06_4_k_cu_aa31eb73_28784cuda3std6ranges3__45__cpo9iter_moveE)
_ZN39_INTERNAL_c5682c06_4_k_cu_aa31eb73_28784cuda3std6ranges3__45__cpo9iter_moveE:
	.zero		1
	.type		_ZN39_INTERNAL_c5682c06_4_k_cu_aa31eb73_28784cuda3std3__45__cpo5beginE,@object
	.size		_ZN39_INTERNAL_c5682c06_4_k_cu_aa31eb73_28784cuda3std3__45__cpo5beginE,(_ZN39_INTERNAL_c5682c06_4_k_cu_aa31eb73_28784cuda3std3__441_GLOBAL__N__c5682c06_4_k_cu_aa31eb73_28786ignoreE - _ZN39_INTERNAL_c5682c06_4_k_cu_aa31eb73_28784cuda3std3__45__cpo5beginE)
_ZN39_INTERNAL_c5682c06_4_k_cu_aa31eb73_28784cuda3std3__45__cpo5beginE:
	.zero		1
	.type		_ZN39_INTERNAL_c5682c06_4_k_cu_aa31eb73_28784cuda3std3__441_GLOBAL__N__c5682c06_4_k_cu_aa31eb73_28786ignoreE,@object
	.size		_ZN39_INTERNAL_c5682c06_4_k_cu_aa31eb73_28784cuda3std3__441_GLOBAL__N__c5682c06_4_k_cu_aa31eb73_28786ignoreE,(_ZN39_INTERNAL_c5682c06_4_k_cu_aa31eb73_28784cute7productE - _ZN39_INTERNAL_c5682c06_4_k_cu_aa31eb73_28784cuda3std3__441_GLOBAL__N__c5682c06_4_k_cu_aa31eb73_28786ignoreE)
_ZN39_INTERNAL_c5682c06_4_k_cu_aa31eb73_28784cuda3std3__441_GLOBAL__N__c5682c06_4_k_cu_aa31eb73_28786ignoreE:
	.zero		1
	.type		_ZN39_INTERNAL_c5682c06_4_k_cu_aa31eb73_28784cute7productE,@object
	.size		_ZN39_INTERNAL_c5682c06_4_k_cu_aa31eb73_28784cute7productE,(_ZN39_INTERNAL_c5682c06_4_k_cu_aa31eb73_28784cuda3std3__45__cpo3endE - _ZN39_INTERNAL_c5682c06_4_k_cu_aa31eb73_28784cute7productE)
_ZN39_INTERNAL_c5682c06_4_k_cu_aa31eb73_28784cute7productE:
	.zero		1
	.type		_ZN39_INTERNAL_c5682c06_4_k_cu_aa31eb73_28784cuda3std3__45__cpo3endE,@object
	.size		_ZN39_INTERNAL_c5682c06_4_k_cu_aa31eb73_28784cuda3std3__45__cpo3endE,(_ZN39_INTERNAL_c5682c06_4_k_cu_aa31eb73_28784cuda3std3__419piecewise_constructE - _ZN39_INTERNAL_c5682c06_4_k_cu_aa31eb73_28784cuda3std3__45__cpo3endE)
_ZN39_INTERNAL_c5682c06_4_k_cu_aa31eb73_28784cuda3std3__45__cpo3endE:
	.zero		1
	.type		_ZN39_INTERNAL_c5682c06_4_k_cu_aa31eb73_28784cuda3std3__419piecewise_constructE,@object
	.size		_ZN39_INTERNAL_c5682c06_4_k_cu_aa31eb73_28784cuda3std3__419piecewise_constructE,(_ZN39_INTERNAL_c5682c06_4_k_cu_aa31eb73_28784cuda3std3__45__cpo4cendE - _ZN39_INTERNAL_c5682c06_4_k_cu_aa31eb73_28784cuda3std3__419piecewise_constructE)
_ZN39_INTERNAL_c5682c06_4_k_cu_aa31eb73_28784cuda3std3__419piecewise_constructE:
	.zero		1
	.type		_ZN39_INTERNAL_c5682c06_4_k_cu_aa31eb73_28784cuda3std3__45__cpo4cendE,@object
	.size		_ZN39_INTERNAL_c5682c06_4_k_cu_aa31eb73_28784cuda3std3__45__cpo4cendE,(_ZN39_INTERNAL_c5682c06_4_k_cu_aa31eb73_28784cuda3std6ranges3__45__cpo4swapE - _ZN39_INTERNAL_c5682c06_4_k_cu_aa31eb73_28784cuda3std3__45__cpo4cendE)
_ZN39_INTERNAL_c5682c06_4_k_cu_aa31eb73_28784cuda3std3__45__cpo4cendE:
	.zero		1
	.type		_ZN39_INTERNAL_c5682c06_4_k_cu_aa31eb73_28784cuda3std6ranges3__45__cpo4swapE,@object
	.size		_ZN39_INTERNAL_c5682c06_4_k_cu_aa31eb73_28784cuda3std6ranges3__45__cpo4swapE,(.L_8 - _ZN39_INTERNAL_c5682c06_4_k_cu_aa31eb73_28784cuda3std6ranges3__45__cpo4swapE)
_ZN39_INTERNAL_c5682c06_4_k_cu_aa31eb73_28784cuda3std6ranges3__45__cpo4swapE:
	.zero		1
.L_8:


//--------------------- .nv.constant0._ZN7cutlass13device_kernelINS_4fmha6kernel13FmhaKernelTmaINS1_10collective15FmhaMainloopTmaINS_6half_tEfN4cute5tupleIJNS7_1CILi64EEENS9_ILi128EEENS9_ILi32EEEEEENS4_12CausalFusionEJEEENS4_15FmhaFwdEpilogueIS6_fNS8_IJSA_SC_SB_EEEEEJEEEEEvNT_6ParamsE --------------------------
	.section	.nv.constant0._ZN7cutlass13device_kernelINS_4fmha6kernel13FmhaKernelTmaINS1_10collective15FmhaMainloopTmaINS_6half_tEfN4cute5tupleIJNS7_1CILi64EEENS9_ILi128EEENS9_ILi32EEEEEENS4_12CausalFusionEJEEENS4_15FmhaFwdEpilogueIS6_fNS8_IJSA_SC_SB_EEEEEJEEEEEvNT_6ParamsE,"a",@progbits
	.sectionflags	@""
	.align	4
.nv.constant0._ZN7cutlass13device_kernelINS_4fmha6kernel13FmhaKernelTmaINS1_10collective15FmhaMainloopTmaINS_6half_tEfN4cute5tupleIJNS7_1CILi64EEENS9_ILi128EEENS9_ILi32EEEEEENS4_12CausalFusionEJEEENS4_15FmhaFwdEpilogueIS6_fNS8_IJSA_SC_SB_EEEEEJEEEEEvNT_6ParamsE:
	.zero		2688


//--------------------- SYMBOLS --------------------------

	.type		.nv.reservedSmem.offset0,@object
	.size		.nv.reservedSmem.offset0,0x4
	.type		__assertfail,@function
